// auto-generated by cutlass_sweep.conv — config: {"arch": "sm_90", "cluster_m": 1, "cluster_n": 1, "conv_kind": "dgrad", "dtype": "fp16", "ndim": 3, "tile_k": 32, "tile_m": 128, "tile_n": 64}
#include "cutlass/cutlass.h"
#include "cute/tensor.hpp"
#include "cutlass/kernel_hardware_info.hpp"
#include "cutlass/conv/convolution.h"
#include "cutlass/conv/dispatch_policy.hpp"
#include "cutlass/conv/collective/collective_builder.hpp"
#include "cutlass/conv/kernel/conv_universal.hpp"
#include "cutlass/conv/device/conv_universal_adapter.hpp"
#include "cutlass/epilogue/collective/collective_builder.hpp"

using namespace cute;
using Elem = cutlass::half_t;
using Acc  = float;
using LayoutAB = cutlass::layout::TensorNDHWC;
using LayoutC  = cutlass::layout::TensorNDHWC;
constexpr auto ConvOp = cutlass::conv::Operator::kDgrad;
using TileShape    = Shape<_128, _64, Shape<_32>>;
using ClusterShape = Shape<_1, _1, _1>;

using CollectiveEpilogue = typename cutlass::epilogue::collective::CollectiveBuilder<
    cutlass::arch::Sm90, cutlass::arch::OpClassTensorOp,
    TileShape, ClusterShape,
    cutlass::epilogue::collective::EpilogueTileAuto,
    Acc, Acc,
    Elem, LayoutC, 128 / cutlass::sizeof_bits<Elem>::value,
    Elem, LayoutC, 128 / cutlass::sizeof_bits<Elem>::value,
    cutlass::epilogue::collective::EpilogueScheduleAuto
  >::CollectiveOp;

using CollectiveMainloop = typename cutlass::conv::collective::CollectiveBuilder<
    cutlass::arch::Sm90, cutlass::arch::OpClassTensorOp, ConvOp,
    Elem, LayoutAB, 128 / cutlass::sizeof_bits<Elem>::value,
    Elem, LayoutAB, 128 / cutlass::sizeof_bits<Elem>::value,
    Acc,
    TileShape, ClusterShape,
    cutlass::conv::collective::StageCountAutoCarveout<
        static_cast<int>(sizeof(typename CollectiveEpilogue::SharedStorage))>,
    cutlass::conv::collective::KernelScheduleAuto
  >::CollectiveOp;

using ProblemShape = cutlass::conv::ConvProblemShape<
    ConvOp, CollectiveMainloop::DispatchPolicy::NumSpatialDimensions>;
using ConvKernel = cutlass::conv::kernel::ConvUniversal<
    ProblemShape, CollectiveMainloop, CollectiveEpilogue>;
using Conv = cutlass::conv::device::ConvUniversalAdapter<ConvKernel>;

auto* _anchor = &cutlass::device_kernel<ConvKernel>;


// ===== COMPILED SASS (sm_90a) =====

	.target	sm_90a

	.elftype	@"ET_EXEC"


//--------------------- .note.nv.tkinfo           --------------------------
	.section	.note.nv.tkinfo,"",@"SHT_NOTE"
	.sectionflags	@"SHF_NOTE_NV_TKINFO"
	.tkinfo
        /*0018*/ 	.word	0x00000002
        /*0030*/ 	.string	""
        /*0030*/ 	.string	"ptxas"
        /*0030*/ 	.string	"Cuda compilation tools, release 13.0, V13.0.88"
        /*0030*/ 	.string	"Build cuda_13.0.r13.0/compiler.36424714_0"
        /*0030*/ 	.string	"-arch sm_90a -m 64 "



//--------------------- .note.nv.cuinfo           --------------------------
	.section	.note.nv.cuinfo,"",@"SHT_NOTE"
	.sectionflags	@"SHF_NOTE_NV_CUINFO"
        /*0018*/ 	.short	0x0002
        /*001a*/ 	.short	0x005a
        /*001c*/ 	.short	0x0082
	.zero		2


//--------------------- .nv.info                  --------------------------
	.section	.nv.info,"",@"SHT_CUDA_INFO"
	.align	4


	//----- nvinfo : EIATTR_REGCOUNT
	.align		4
        /*0000*/ 	.byte	0x04, 0x2f
        /*0002*/ 	.short	(.L_12 - .L_11)
	.align		4
.L_11:
        /*0004*/ 	.word	index@(_ZN7cutlass13device_kernelINS_4conv6kernel13ConvUniversalINS1_16ConvProblemShapeILNS1_8OperatorE1ELi3EEENS1_10collective14CollectiveConvINS1_46MainloopSm90TmaGmmaWarpSpecializedImplicitGemmILS5_1ELi18ELi3EN4cute5tupleIJNSA_1CILi1EEESD_SD_EEENS1_36KernelImplicitTmaWarpSpecializedSm90ELi1EEENSB_IJNSC_ILi128EEENSC_ILi64EEENSB_IJNSC_ILi32EEEEEEEEENS_6half_tESM_NSA_8TiledMMAINSA_8MMA_AtomIJNSA_4SM904GMMA25MMA_64x64x16_F32F16F16_SSILNSQ_5MajorE0ELSS_1ELNSQ_7ScaleInE1ELST_1EEEEEENSA_6LayoutISE_NSB_IJNSC_ILi0EEESX_SX_EEEEENSB_IJNSA_10UnderscoreES10_S10_EEEEENS7_6detail26Sm90ImplicitGemmTileTraitsINSA_20SM90_TMA_LOAD_IM2COLENSA_14ComposedLayoutINSA_7SwizzleILi2ELi4ELi3EEENSA_18smem_ptr_flag_bitsILi16EEENSW_INSB_IJNSB_IJNSC_ILi8EEENSC_ILi16EEEEEENSB_IJSJ_SD_EEENSB_IJSD_NSC_ILi18EEEEEEEEENSB_IJNSB_IJSJ_NSC_ILi256EEEEEENSB_IJSD_SX_EEENSB_IJSX_NSC_ILi4096EEEEEEEEEEEEEvEENS14_INSA_13SM90_TMA_LOADENS16_INS17_ILi3ELi4ELi3EEES1A_NSW_INSB_IJNSB_IJSI_SD_EEENSB_IJS1B_NSC_ILi4EEEEEES1G_EEENSB_IJS1K_NSB_IJSI_NSC_ILi512EEEEEENSB_IJSX_NSC_ILi2048EEEEEEEEEEEEEvEEEENS_8epilogue10collective6detail29Sm90TmaWarpSpecializedAdapterINS27_15DefaultEpilogueISM_NSB_IJNSB_IJllllEEESD_SX_EEES2C_NS26_6thread17LinearCombinationISM_Li1EffLNS2D_9ScaleType4KindE0ELNS_15FloatRoundStyleE2ESM_EENS_4gemm15EpilogueDefaultEEEEEvvEEEEvNT_6ParamsE)
        /*0008*/ 	.word	0x0000005a


	//----- nvinfo : EIATTR_FRAME_SIZE
	.align		4
.L_12:
        /*000c*/ 	.byte	0x04, 0x11
        /*000e*/ 	.short	(.L_14 - .L_13)
	.align		4
.L_13:
        /*0010*/ 	.word	index@(_ZN7cutlass13device_kernelINS_4conv6kernel13ConvUniversalINS1_16ConvProblemShapeILNS1_8OperatorE1ELi3EEENS1_10collective14CollectiveConvINS1_46MainloopSm90TmaGmmaWarpSpecializedImplicitGemmILS5_1ELi18ELi3EN4cute5tupleIJNSA_1CILi1EEESD_SD_EEENS1_36KernelImplicitTmaWarpSpecializedSm90ELi1EEENSB_IJNSC_ILi128EEENSC_ILi64EEENSB_IJNSC_ILi32EEEEEEEEENS_6half_tESM_NSA_8TiledMMAINSA_8MMA_AtomIJNSA_4SM904GMMA25MMA_64x64x16_F32F16F16_SSILNSQ_5MajorE0ELSS_1ELNSQ_7ScaleInE1ELST_1EEEEEENSA_6LayoutISE_NSB_IJNSC_ILi0EEESX_SX_EEEEENSB_IJNSA_10UnderscoreES10_S10_EEEEENS7_6detail26Sm90ImplicitGemmTileTraitsINSA_20SM90_TMA_LOAD_IM2COLENSA_14ComposedLayoutINSA_7SwizzleILi2ELi4ELi3EEENSA_18smem_ptr_flag_bitsILi16EEENSW_INSB_IJNSB_IJNSC_ILi8EEENSC_ILi16EEEEEENSB_IJSJ_SD_EEENSB_IJSD_NSC_ILi18EEEEEEEEENSB_IJNSB_IJSJ_NSC_ILi256EEEEEENSB_IJSD_SX_EEENSB_IJSX_NSC_ILi4096EEEEEEEEEEEEEvEENS14_INSA_13SM90_TMA_LOADENS16_INS17_ILi3ELi4ELi3EEES1A_NSW_INSB_IJNSB_IJSI_SD_EEENSB_IJS1B_NSC_ILi4EEEEEES1G_EEENSB_IJS1K_NSB_IJSI_NSC_ILi512EEEEEENSB_IJSX_NSC_ILi2048EEEEEEEEEEEEEvEEEENS_8epilogue10collective6detail29Sm90TmaWarpSpecializedAdapterINS27_15DefaultEpilogueISM_NSB_IJNSB_IJllllEEESD_SX_EEES2C_NS26_6thread17LinearCombinationISM_Li1EffLNS2D_9ScaleType4KindE0ELNS_15FloatRoundStyleE2ESM_EENS_4gemm15EpilogueDefaultEEEEEvvEEEEvNT_6ParamsE)
        /*0014*/ 	.word	0x00000000


	//----- nvinfo : EIATTR_MIN_STACK_SIZE
	.align		4
.L_14:
        /*0018*/ 	.byte	0x04, 0x12
        /*001a*/ 	.short	(.L_16 - .L_15)
	.align		4
.L_15:
        /*001c*/ 	.word	index@(_ZN7cutlass13device_kernelINS_4conv6kernel13ConvUniversalINS1_16ConvProblemShapeILNS1_8OperatorE1ELi3EEENS1_10collective14CollectiveConvINS1_46MainloopSm90TmaGmmaWarpSpecializedImplicitGemmILS5_1ELi18ELi3EN4cute5tupleIJNSA_1CILi1EEESD_SD_EEENS1_36KernelImplicitTmaWarpSpecializedSm90ELi1EEENSB_IJNSC_ILi128EEENSC_ILi64EEENSB_IJNSC_ILi32EEEEEEEEENS_6half_tESM_NSA_8TiledMMAINSA_8MMA_AtomIJNSA_4SM904GMMA25MMA_64x64x16_F32F16F16_SSILNSQ_5MajorE0ELSS_1ELNSQ_7ScaleInE1ELST_1EEEEEENSA_6LayoutISE_NSB_IJNSC_ILi0EEESX_SX_EEEEENSB_IJNSA_10UnderscoreES10_S10_EEEEENS7_6detail26Sm90ImplicitGemmTileTraitsINSA_20SM90_TMA_LOAD_IM2COLENSA_14ComposedLayoutINSA_7SwizzleILi2ELi4ELi3EEENSA_18smem_ptr_flag_bitsILi16EEENSW_INSB_IJNSB_IJNSC_ILi8EEENSC_ILi16EEEEEENSB_IJSJ_SD_EEENSB_IJSD_NSC_ILi18EEEEEEEEENSB_IJNSB_IJSJ_NSC_ILi256EEEEEENSB_IJSD_SX_EEENSB_IJSX_NSC_ILi4096EEEEEEEEEEEEEvEENS14_INSA_13SM90_TMA_LOADENS16_INS17_ILi3ELi4ELi3EEES1A_NSW_INSB_IJNSB_IJSI_SD_EEENSB_IJS1B_NSC_ILi4EEEEEES1G_EEENSB_IJS1K_NSB_IJSI_NSC_ILi512EEEEEENSB_IJSX_NSC_ILi2048EEEEEEEEEEEEEvEEEENS_8epilogue10collective6detail29Sm90TmaWarpSpecializedAdapterINS27_15DefaultEpilogueISM_NSB_IJNSB_IJllllEEESD_SX_EEES2C_NS26_6thread17LinearCombinationISM_Li1EffLNS2D_9ScaleType4KindE0ELNS_15FloatRoundStyleE2ESM_EENS_4gemm15EpilogueDefaultEEEEEvvEEEEvNT_6ParamsE)
        /*0020*/ 	.word	0x00000000
.L_16:


//--------------------- .nv.compat                --------------------------
	.section	.nv.compat,"",@"SHT_CUDA_COMPAT_INFO"
	.align	4
        /*0000*/ 	.byte	0x02, 0x09, 0x01, 0x00, 0x02, 0x02, 0x04, 0x00, 0x02, 0x05, 0x05, 0x00, 0x03, 0x07, 0x01, 0x01
        /*0010*/ 	.byte	0x02, 0x03, 0x01, 0x00, 0x02, 0x06, 0x01, 0x00, 0x04, 0x0b, 0x08, 0x00, 0x00, 0x00, 0x00, 0x00
        /*0020*/ 	.byte	0x00, 0x00, 0x00, 0x00


//--------------------- .nv.info._ZN7cutlass13device_kernelINS_4conv6kernel13ConvUniversalINS1_16ConvProblemShapeILNS1_8OperatorE1ELi3EEENS1_10collective14CollectiveConvINS1_46MainloopSm90TmaGmmaWarpSpecializedImplicitGemmILS5_1ELi18ELi3EN4cute5tupleIJNSA_1CILi1EEESD_SD_EEENS1_36KernelImplicitTmaWarpSpecializedSm90ELi1EEENSB_IJNSC_ILi128EEENSC_ILi64EEENSB_IJNSC_ILi32EEEEEEEEENS_6half_tESM_NSA_8TiledMMAINSA_8MMA_AtomIJNSA_4SM904GMMA25MMA_64x64x16_F32F16F16_SSILNSQ_5MajorE0ELSS_1ELNSQ_7ScaleInE1ELST_1EEEEEENSA_6LayoutISE_NSB_IJNSC_ILi0EEESX_SX_EEEEENSB_IJNSA_10UnderscoreES10_S10_EEEEENS7_6detail26Sm90ImplicitGemmTileTraitsINSA_20SM90_TMA_LOAD_IM2COLENSA_14ComposedLayoutINSA_7SwizzleILi2ELi4ELi3EEENSA_18smem_ptr_flag_bitsILi16EEENSW_INSB_IJNSB_IJNSC_ILi8EEENSC_ILi16EEEEEENSB_IJSJ_SD_EEENSB_IJSD_NSC_ILi18EEEEEEEEENSB_IJNSB_IJSJ_NSC_ILi256EEEEEENSB_IJSD_SX_EEENSB_IJSX_NSC_ILi4096EEEEEEEEEEEEEvEENS14_INSA_13SM90_TMA_LOADENS16_INS17_ILi3ELi4ELi3EEES1A_NSW_INSB_IJNSB_IJSI_SD_EEENSB_IJS1B_NSC_ILi4EEEEEES1G_EEENSB_IJS1K_NSB_IJSI_NSC_ILi512EEEEEENSB_IJSX_NSC_ILi2048EEEEEEEEEEEEEvEEEENS_8epilogue10collective6detail29Sm90TmaWarpSpecializedAdapterINS27_15DefaultEpilogueISM_NSB_IJNSB_IJllllEEESD_SX_EEES2C_NS26_6thread17LinearCombinationISM_Li1EffLNS2D_9ScaleType4KindE0ELNS_15FloatRoundStyleE2ESM_EENS_4gemm15EpilogueDefaultEEEEEvvEEEEvNT_6ParamsE --------------------------
	.section	.nv.info._ZN7cutlass13device_kernelINS_4conv6kernel13ConvUniversalINS1_16ConvProblemShapeILNS1_8OperatorE1ELi3EEENS1_10collective14CollectiveConvINS1_46MainloopSm90TmaGmmaWarpSpecializedImplicitGemmILS5_1ELi18ELi3EN4cute5tupleIJNSA_1CILi1EEESD_SD_EEENS1_36KernelImplicitTmaWarpSpecializedSm90ELi1EEENSB_IJNSC_ILi128EEENSC_ILi64EEENSB_IJNSC_ILi32EEEEEEEEENS_6half_tESM_NSA_8TiledMMAINSA_8MMA_AtomIJNSA_4SM904GMMA25MMA_64x64x16_F32F16F16_SSILNSQ_5MajorE0ELSS_1ELNSQ_7ScaleInE1ELST_1EEEEEENSA_6LayoutISE_NSB_IJNSC_ILi0EEESX_SX_EEEEENSB_IJNSA_10UnderscoreES10_S10_EEEEENS7_6detail26Sm90ImplicitGemmTileTraitsINSA_20SM90_TMA_LOAD_IM2COLENSA_14ComposedLayoutINSA_7SwizzleILi2ELi4ELi3EEENSA_18smem_ptr_flag_bitsILi16EEENSW_INSB_IJNSB_IJNSC_ILi8EEENSC_ILi16EEEEEENSB_IJSJ_SD_EEENSB_IJSD_NSC_ILi18EEEEEEEEENSB_IJNSB_IJSJ_NSC_ILi256EEEEEENSB_IJSD_SX_EEENSB_IJSX_NSC_ILi4096EEEEEEEEEEEEEvEENS14_INSA_13SM90_TMA_LOADENS16_INS17_ILi3ELi4ELi3EEES1A_NSW_INSB_IJNSB_IJSI_SD_EEENSB_IJS1B_NSC_ILi4EEEEEES1G_EEENSB_IJS1K_NSB_IJSI_NSC_ILi512EEEEEENSB_IJSX_NSC_ILi2048EEEEEEEEEEEEEvEEEENS_8epilogue10collective6detail29Sm90TmaWarpSpecializedAdapterINS27_15DefaultEpilogueISM_NSB_IJNSB_IJllllEEESD_SX_EEES2C_NS26_6thread17LinearCombinationISM_Li1EffLNS2D_9ScaleType4KindE0ELNS_15FloatRoundStyleE2ESM_EENS_4gemm15EpilogueDefaultEEEEEvvEEEEvNT_6ParamsE,"",@"SHT_CUDA_INFO"
	.sectionflags	@""
	.align	4


	//----- nvinfo : EIATTR_CUDA_API_VERSION
	.align		4
        /*0000*/ 	.byte	0x04, 0x37
        /*0002*/ 	.short	(.L_18 - .L_17)
.L_17:
        /*0004*/ 	.word	0x00000082


	//----- nvinfo : EIATTR_KPARAM_INFO
	.align		4
.L_18:
        /*0008*/ 	.byte	0x04, 0x17
        /*000a*/ 	.short	(.L_20 - .L_19)
.L_19:
        /*000c*/ 	.word	0x00000000
        /*0010*/ 	.short	0x0000
        /*0012*/ 	.short	0x0070
        /*0014*/ 	.byte	0x00, 0xf0, 0x01, 0x10


	//----- nvinfo : EIATTR_SPARSE_MMA_MASK
	.align		4
.L_20:
        /*0018*/ 	.byte	0x03, 0x50
        /*001a*/ 	.short	0x0000


	//----- nvinfo : EIATTR_MAXREG_COUNT
	.align		4
        /*001c*/ 	.byte	0x03, 0x1b
        /*001e*/ 	.short	0x00ff


	//----- nvinfo : EIATTR_NUM_BARRIERS
	.align		4
        /*0020*/ 	.byte	0x02, 0x4c
        /*0022*/ 	.byte	0x01
	.zero		1


	//----- nvinfo : EIATTR_MERCURY_ISA_VERSION
	.align		4
        /*0024*/ 	.byte	0x03, 0x5f
        /*0026*/ 	.short	0x0101


	//----- nvinfo : EIATTR_COOP_GROUP_MASK_REGIDS
	.align		4
        /*0028*/ 	.byte	0x04, 0x29
        /*002a*/ 	.short	(.L_22 - .L_21)


	//   ....[0]....
.L_21:
        /*002c*/ 	.word	0xffffffff


	//   ....[1]....
        /*0030*/ 	.word	0xffffffff


	//   ....[2]....
        /*0034*/ 	.word	0xffffffff


	//----- nvinfo : EIATTR_COOP_GROUP_INSTR_OFFSETS
	.align		4
.L_22:
        /*0038*/ 	.byte	0x04, 0x28
        /*003a*/ 	.short	(.L_24 - .L_23)


	//   ....[0]....
.L_23:
        /*003c*/ 	.word	0x00000060


	//   ....[1]....
        /*0040*/ 	.word	0x00000070


	//   ....[2]....
        /*0044*/ 	.word	0x00000130


	//----- nvinfo : EIATTR_MBARRIER_INSTR_OFFSETS
	.align		4
.L_24:
        /*0048*/ 	.byte	0x04, 0x39
        /*004a*/ 	.short	(.L_26 - .L_25)


	//   ....[0]....
.L_25:
        /*004c*/ 	.word	0x00000270
        /*0050*/ 	.word	0x000000ff
        /*0054*/ 	.word	0x00036000
        /*0058*/ 	.short	0x0100
        /*005a*/ 	.byte	0x08
	.zero		1


	//   ....[1]....
        /*005c*/ 	.word	0x00000280
        /*0060*/ 	.word	0x000000ff
        /*0064*/ 	.word	0x00036090
        /*0068*/ 	.short	0x0100
        /*006a*/ 	.byte	0x08
	.zero		1


	//   ....[2]....
        /*006c*/ 	.word	0x00000290
        /*0070*/ 	.word	0x000000ff
        /*0074*/ 	.word	0x00036008
        /*0078*/ 	.short	0x0100
        /*007a*/ 	.byte	0x08
	.zero		1


	//   ....[3]....
        /*007c*/ 	.word	0x000002a0
        /*0080*/ 	.word	0x000000ff
        /*0084*/ 	.word	0x00036098
        /*0088*/ 	.short	0x0100
        /*008a*/ 	.byte	0x08
	.zero		1


	//   ....[4]....
        /*008c*/ 	.word	0x000002b0
        /*0090*/ 	.word	0x000000ff
        /*0094*/ 	.word	0x00036010
        /*0098*/ 	.short	0x0100
        /*009a*/ 	.byte	0x08
	.zero		1


	//   ....[5]....
        /*009c*/ 	.word	0x000002c0
        /*00a0*/ 	.word	0x000000ff
        /*00a4*/ 	.word	0x000360a0
        /*00a8*/ 	.short	0x0100
        /*00aa*/ 	.byte	0x08
	.zero		1


	//   ....[6]....
        /*00ac*/ 	.word	0x000002d0
        /*00b0*/ 	.word	0x000000ff
        /*00b4*/ 	.word	0x00036018
        /*00b8*/ 	.short	0x0100
        /*00ba*/ 	.byte	0x08
	.zero		1


	//   ....[7]....
        /*00bc*/ 	.word	0x000002e0
        /*00c0*/ 	.word	0x000000ff
        /*00c4*/ 	.word	0x000360a8
        /*00c8*/ 	.short	0x0100
        /*00ca*/ 	.byte	0x08
	.zero		1


	//   ....[8]....
        /*00cc*/ 	.word	0x000002f0
        /*00d0*/ 	.word	0x000000ff
        /*00d4*/ 	.word	0x00036020
        /*00d8*/ 	.short	0x0100
        /*00da*/ 	.byte	0x08
	.zero		1


	//   ....[9]....
        /*00dc*/ 	.word	0x00000300
        /*00e0*/ 	.word	0x000000ff
        /*00e4*/ 	.word	0x000360b0
        /*00e8*/ 	.short	0x0100
        /*00ea*/ 	.byte	0x08
	.zero		1


	//   ....[10]....
        /*00ec*/ 	.word	0x00000310
        /*00f0*/ 	.word	0x000000ff
        /*00f4*/ 	.word	0x00036028
        /*00f8*/ 	.short	0x0100
        /*00fa*/ 	.byte	0x08
	.zero		1


	//   ....[11]....
        /*00fc*/ 	.word	0x00000320
        /*0100*/ 	.word	0x000000ff
        /*0104*/ 	.word	0x000360b8
        /*0108*/ 	.short	0x0100
        /*010a*/ 	.byte	0x08
	.zero		1


	//   ....[12]....
        /*010c*/ 	.word	0x00000330
        /*0110*/ 	.word	0x000000ff
        /*0114*/ 	.word	0x00036030
        /*0118*/ 	.short	0x0100
        /*011a*/ 	.byte	0x08
	.zero		1


	//   ....[13]....
        /*011c*/ 	.word	0x00000340
        /*0120*/ 	.word	0x000000ff
        /*0124*/ 	.word	0x000360c0
        /*0128*/ 	.short	0x0100
        /*012a*/ 	.byte	0x08
	.zero		1


	//   ....[14]....
        /*012c*/ 	.word	0x00000350
        /*0130*/ 	.word	0x000000ff
        /*0134*/ 	.word	0x00036038
        /*0138*/ 	.short	0x0100
        /*013a*/ 	.byte	0x08
	.zero		1


	//   ....[15]....
        /*013c*/ 	.word	0x00000360
        /*0140*/ 	.word	0x000000ff
        /*0144*/ 	.word	0x000360c8
        /*0148*/ 	.short	0x0100
        /*014a*/ 	.byte	0x08
	.zero		1


	//   ....[16]....
        /*014c*/ 	.word	0x00000370
        /*0150*/ 	.word	0x000000ff
        /*0154*/ 	.word	0x00036040
        /*0158*/ 	.short	0x0100
        /*015a*/ 	.byte	0x08
	.zero		1


	//   ....[17]....
        /*015c*/ 	.word	0x00000380
        /*0160*/ 	.word	0x000000ff
        /*0164*/ 	.word	0x000360d0
        /*0168*/ 	.short	0x0100
        /*016a*/ 	.byte	0x08
	.zero		1


	//   ....[18]....
        /*016c*/ 	.word	0x00000390
        /*0170*/ 	.word	0x000000ff
        /*0174*/ 	.word	0x00036048
        /*0178*/ 	.short	0x0100
        /*017a*/ 	.byte	0x08
	.zero		1


	//   ....[19]....
        /*017c*/ 	.word	0x000003a0
        /*0180*/ 	.word	0x000000ff
        /*0184*/ 	.word	0x000360d8
        /*0188*/ 	.short	0x0100
        /*018a*/ 	.byte	0x08
	.zero		1


	//   ....[20]....
        /*018c*/ 	.word	0x000003b0
        /*0190*/ 	.word	0x000000ff
        /*0194*/ 	.word	0x00036050
        /*0198*/ 	.short	0x0100
        /*019a*/ 	.byte	0x08
	.zero		1


	//   ....[21]....
        /*019c*/ 	.word	0x000003c0
        /*01a0*/ 	.word	0x000000ff
        /*01a4*/ 	.word	0x000360e0
        /*01a8*/ 	.short	0x0100
        /*01aa*/ 	.byte	0x08
	.zero		1


	//   ....[22]....
        /*01ac*/ 	.word	0x000003d0
        /*01b0*/ 	.word	0x000000ff
        /*01b4*/ 	.word	0x00036058
        /*01b8*/ 	.short	0x0100
        /*01ba*/ 	.byte	0x08
	.zero		1


	//   ....[23]....
        /*01bc*/ 	.word	0x000003e0
        /*01c0*/ 	.word	0x000000ff
        /*01c4*/ 	.word	0x000360e8
        /*01c8*/ 	.short	0x0100
        /*01ca*/ 	.byte	0x08
	.zero		1


	//   ....[24]....
        /*01cc*/ 	.word	0x000003f0
        /*01d0*/ 	.word	0x000000ff
        /*01d4*/ 	.word	0x00036060
        /*01d8*/ 	.short	0x0100
        /*01da*/ 	.byte	0x08
	.zero		1


	//   ....[25]....
        /*01dc*/ 	.word	0x00000400
        /*01e0*/ 	.word	0x000000ff
        /*01e4*/ 	.word	0x000360f0
        /*01e8*/ 	.short	0x0100
        /*01ea*/ 	.byte	0x08
	.zero		1


	//   ....[26]....
        /*01ec*/ 	.word	0x00000410
        /*01f0*/ 	.word	0x000000ff
        /*01f4*/ 	.word	0x00036068
        /*01f8*/ 	.short	0x0100
        /*01fa*/ 	.byte	0x08
	.zero		1


	//   ....[27]....
        /*01fc*/ 	.word	0x00000420
        /*0200*/ 	.word	0x000000ff
        /*0204*/ 	.word	0x000360f8
        /*0208*/ 	.short	0x0100
        /*020a*/ 	.byte	0x08
	.zero		1


	//   ....[28]....
        /*020c*/ 	.word	0x00000430
        /*0210*/ 	.word	0x000000ff
        /*0214*/ 	.word	0x00036070
        /*0218*/ 	.short	0x0100
        /*021a*/ 	.byte	0x08
	.zero		1


	//   ....[29]....
        /*021c*/ 	.word	0x00000440
        /*0220*/ 	.word	0x000000ff
        /*0224*/ 	.word	0x00036100
        /*0228*/ 	.short	0x0100
        /*022a*/ 	.byte	0x08
	.zero		1


	//   ....[30]....
        /*022c*/ 	.word	0x00000450
        /*0230*/ 	.word	0x000000ff
        /*0234*/ 	.word	0x00036078
        /*0238*/ 	.short	0x0100
        /*023a*/ 	.byte	0x08
	.zero		1


	//   ....[31]....
        /*023c*/ 	.word	0x00000460
        /*0240*/ 	.word	0x000000ff
        /*0244*/ 	.word	0x00036108
        /*0248*/ 	.short	0x0100
        /*024a*/ 	.byte	0x08
	.zero		1


	//   ....[32]....
        /*024c*/ 	.word	0x00000470
        /*0250*/ 	.word	0x000000ff
        /*0254*/ 	.word	0x00036080
        /*0258*/ 	.short	0x0100
        /*025a*/ 	.byte	0x08
	.zero		1


	//   ....[33]....
        /*025c*/ 	.word	0x00000480
        /*0260*/ 	.word	0x000000ff
        /*0264*/ 	.word	0x00036110
        /*0268*/ 	.short	0x0100
        /*026a*/ 	.byte	0x08
	.zero		1


	//   ....[34]....
        /*026c*/ 	.word	0x00000490
        /*0270*/ 	.word	0x000000ff
        /*0274*/ 	.word	0x00036088
        /*0278*/ 	.short	0x0100
        /*027a*/ 	.byte	0x08
	.zero		1


	//   ....[35]....
        /*027c*/ 	.word	0x000004a0
        /*0280*/ 	.word	0x000000ff
        /*0284*/ 	.word	0x00036118
        /*0288*/ 	.short	0x0100
        /*028a*/ 	.byte	0x08
	.zero		1


	//   ....[36]....
        /*028c*/ 	.word	0x00000b70
        /*0290*/ 	.word	0x00000005
        /*0294*/ 	.word	0x00036000
        /*0298*/ 	.short	0x010a
        /*029a*/ 	.byte	0x3f
	.zero		1


	//   ....[37]....
        /*029c*/ 	.word	0x00000ed0
        /*02a0*/ 	.word	0x00000006
        /*02a4*/ 	.word	0x00036000
        /*02a8*/ 	.short	0x010a
        /*02aa*/ 	.byte	0x3f
	.zero		1


	//   ....[38]....
        /*02ac*/ 	.word	0x000010d0
        /*02b0*/ 	.word	0x000000ff
        /*02b4*/ 	.word	0x00000000
        /*02b8*/ 	.short	0x0101
        /*02ba*/ 	.byte	0x06
	.zero		1


	//   ....[39]....
        /*02bc*/ 	.word	0x000012c0
        /*02c0*/ 	.word	0x00000003
        /*02c4*/ 	.word	0x00000000
        /*02c8*/ 	.short	0x0101
        /*02ca*/ 	.byte	0x3f
	.zero		1


	//   ....[40]....
        /*02cc*/ 	.word	0x000060b0
        /*02d0*/ 	.word	0x00000011
        /*02d4*/ 	.word	0x00036090
        /*02d8*/ 	.short	0x010a
        /*02da*/ 	.byte	0x3f
	.zero		1


	//   ....[41]....
        /*02dc*/ 	.word	0x000068a0
        /*02e0*/ 	.word	0x00000004
        /*02e4*/ 	.word	0x00000000
        /*02e8*/ 	.short	0x010a
        /*02ea*/ 	.byte	0x3f
	.zero		1


	//   ....[42]....
        /*02ec*/ 	.word	0x00006950
        /*02f0*/ 	.word	0x00000002
        /*02f4*/ 	.word	0x00000000
        /*02f8*/ 	.short	0x010a
        /*02fa*/ 	.byte	0x3f
	.zero		1


	//   ....[43]....
        /*02fc*/ 	.word	0x00006a00
        /*0300*/ 	.word	0x00000002
        /*0304*/ 	.word	0x00000000
        /*0308*/ 	.short	0x010a
        /*030a*/ 	.byte	0x3f
	.zero		1


	//   ....[44]....
        /*030c*/ 	.word	0x00006ab0
        /*0310*/ 	.word	0x00000002
        /*0314*/ 	.word	0x00000000
        /*0318*/ 	.short	0x010a
        /*031a*/ 	.byte	0x3f
	.zero		1


	//   ....[45]....
        /*031c*/ 	.word	0x00006b60
        /*0320*/ 	.word	0x00000002
        /*0324*/ 	.word	0x00000000
        /*0328*/ 	.short	0x010a
        /*032a*/ 	.byte	0x3f
	.zero		1


	//   ....[46]....
        /*032c*/ 	.word	0x00006c10
        /*0330*/ 	.word	0x00000002
        /*0334*/ 	.word	0x00000000
        /*0338*/ 	.short	0x010a
        /*033a*/ 	.byte	0x3f
	.zero		1


	//   ....[47]....
        /*033c*/ 	.word	0x00006cc0
        /*0340*/ 	.word	0x00000002
        /*0344*/ 	.word	0x00000000
        /*0348*/ 	.short	0x010a
        /*034a*/ 	.byte	0x3f
	.zero		1


	//   ....[48]....
        /*034c*/ 	.word	0x00006d70
        /*0350*/ 	.word	0x00000002
        /*0354*/ 	.word	0x00000000
        /*0358*/ 	.short	0x010a
        /*035a*/ 	.byte	0x3f
	.zero		1


	//   ....[49]....
        /*035c*/ 	.word	0x00006e20
        /*0360*/ 	.word	0x00000002
        /*0364*/ 	.word	0x00000000
        /*0368*/ 	.short	0x010a
        /*036a*/ 	.byte	0x3f
	.zero		1


	//   ....[50]....
        /*036c*/ 	.word	0x00006ed0
        /*0370*/ 	.word	0x00000002
        /*0374*/ 	.word	0x00000000
        /*0378*/ 	.short	0x010a
        /*037a*/ 	.byte	0x3f
	.zero		1


	//   ....[51]....
        /*037c*/ 	.word	0x00006f80
        /*0380*/ 	.word	0x00000002
        /*0384*/ 	.word	0x00000000
        /*0388*/ 	.short	0x010a
        /*038a*/ 	.byte	0x3f
	.zero		1


	//   ....[52]....
        /*038c*/ 	.word	0x00007030
        /*0390*/ 	.word	0x00000002
        /*0394*/ 	.word	0x00000000
        /*0398*/ 	.short	0x010a
        /*039a*/ 	.byte	0x3f
	.zero		1


	//   ....[53]....
        /*039c*/ 	.word	0x000070e0
        /*03a0*/ 	.word	0x00000002
        /*03a4*/ 	.word	0x00000000
        /*03a8*/ 	.short	0x010a
        /*03aa*/ 	.byte	0x3f
	.zero		1


	//   ....[54]....
        /*03ac*/ 	.word	0x00007190
        /*03b0*/ 	.word	0x00000002
        /*03b4*/ 	.word	0x00000000
        /*03b8*/ 	.short	0x010a
        /*03ba*/ 	.byte	0x3f
	.zero		1


	//   ....[55]....
        /*03bc*/ 	.word	0x00007240
        /*03c0*/ 	.word	0x00000002
        /*03c4*/ 	.word	0x00000000
        /*03c8*/ 	.short	0x010a
        /*03ca*/ 	.byte	0x3f
	.zero		1


	//   ....[56]....
        /*03cc*/ 	.word	0x000072f0
        /*03d0*/ 	.word	0x00000002
        /*03d4*/ 	.word	0x00000000
        /*03d8*/ 	.short	0x010a
        /*03da*/ 	.byte	0x3f
	.zero		1


	//   ....[57]....
        /*03dc*/ 	.word	0x000073a0
        /*03e0*/ 	.word	0x00000002
        /*03e4*/ 	.word	0x00000000
        /*03e8*/ 	.short	0x010a
        /*03ea*/ 	.byte	0x3f
	.zero		1


	//   ....[58]....
        /*03ec*/ 	.word	0x00007450
        /*03f0*/ 	.word	0x00000003
        /*03f4*/ 	.word	0x00000000
        /*03f8*/ 	.short	0x010a
        /*03fa*/ 	.byte	0x3f
	.zero		1


	//----- nvinfo : EIATTR_NUM_MBARRIERS
	.align		4
.L_26:
        /*03fc*/ 	.byte	0x03, 0x38
        /*03fe*/ 	.short	0x0024


	//----- nvinfo : EIATTR_EXIT_INSTR_OFFSETS
	.align		4
        /*0400*/ 	.byte	0x04, 0x1c
        /*0402*/ 	.short	(.L_28 - .L_27)


	//   ....[0]....
.L_27:
        /*0404*/ 	.word	0x000008a0


	//   ....[1]....
        /*0408*/ 	.word	0x00001410


	//   ....[2]....
        /*040c*/ 	.word	0x000047e0


	//   ....[3]....
        /*0410*/ 	.word	0x00004810


	//   ....[4]....
        /*0414*/ 	.word	0x00005e70


	//   ....[5]....
        /*0418*/ 	.word	0x00005ea0


	//   ....[6]....
        /*041c*/ 	.word	0x00005ec0


	//   ....[7]....
        /*0420*/ 	.word	0x00006790


	//   ....[8]....
        /*0424*/ 	.word	0x00007480


	//----- nvinfo : EIATTR_MAX_THREADS
	.align		4
.L_28:
        /*0428*/ 	.byte	0x04, 0x05
        /*042a*/ 	.short	(.L_30 - .L_29)
.L_29:
        /*042c*/ 	.word	0x00000100
        /*0430*/ 	.word	0x00000001
        /*0434*/ 	.word	0x00000001


	//----- nvinfo : EIATTR_CRS_STACK_SIZE
	.align		4
.L_30:
        /*0438*/ 	.byte	0x04, 0x1e
        /*043a*/ 	.short	(.L_32 - .L_31)
.L_31:
        /*043c*/ 	.word	0x00000000


	//----- nvinfo : EIATTR_CBANK_PARAM_SIZE
	.align		4
.L_32:
        /*0440*/ 	.byte	0x03, 0x19
        /*0442*/ 	.short	0x0470


	//----- nvinfo : EIATTR_PARAM_CBANK
	.align		4
        /*0444*/ 	.byte	0x04, 0x0a
        /*0446*/ 	.short	(.L_34 - .L_33)
	.align		4
.L_33:
        /*0448*/ 	.word	index@(.nv.constant0._ZN7cutlass13device_kernelINS_4conv6kernel13ConvUniversalINS1_16ConvProblemShapeILNS1_8OperatorE1ELi3EEENS1_10collective14CollectiveConvINS1_46MainloopSm90TmaGmmaWarpSpecializedImplicitGemmILS5_1ELi18ELi3EN4cute5tupleIJNSA_1CILi1EEESD_SD_EEENS1_36KernelImplicitTmaWarpSpecializedSm90ELi1EEENSB_IJNSC_ILi128EEENSC_ILi64EEENSB_IJNSC_ILi32EEEEEEEEENS_6half_tESM_NSA_8TiledMMAINSA_8MMA_AtomIJNSA_4SM904GMMA25MMA_64x64x16_F32F16F16_SSILNSQ_5MajorE0ELSS_1ELNSQ_7ScaleInE1ELST_1EEEEEENSA_6LayoutISE_NSB_IJNSC_ILi0EEESX_SX_EEEEENSB_IJNSA_10UnderscoreES10_S10_EEEEENS7_6detail26Sm90ImplicitGemmTileTraitsINSA_20SM90_TMA_LOAD_IM2COLENSA_14ComposedLayoutINSA_7SwizzleILi2ELi4ELi3EEENSA_18smem_ptr_flag_bitsILi16EEENSW_INSB_IJNSB_IJNSC_ILi8EEENSC_ILi16EEEEEENSB_IJSJ_SD_EEENSB_IJSD_NSC_ILi18EEEEEEEEENSB_IJNSB_IJSJ_NSC_ILi256EEEEEENSB_IJSD_SX_EEENSB_IJSX_NSC_ILi4096EEEEEEEEEEEEEvEENS14_INSA_13SM90_TMA_LOADENS16_INS17_ILi3ELi4ELi3EEES1A_NSW_INSB_IJNSB_IJSI_SD_EEENSB_IJS1B_NSC_ILi4EEEEEES1G_EEENSB_IJS1K_NSB_IJSI_NSC_ILi512EEEEEENSB_IJSX_NSC_ILi2048EEEEEEEEEEEEEvEEEENS_8epilogue10collective6detail29Sm90TmaWarpSpecializedAdapterINS27_15DefaultEpilogueISM_NSB_IJNSB_IJllllEEESD_SX_EEES2C_NS26_6thread17LinearCombinationISM_Li1EffLNS2D_9ScaleType4KindE0ELNS_15FloatRoundStyleE2ESM_EENS_4gemm15EpilogueDefaultEEEEEvvEEEEvNT_6ParamsE)
        /*044c*/ 	.short	0x0210
        /*044e*/ 	.short	0x0470


	//----- nvinfo : EIATTR_SW_WAR
	.align		4
.L_34:
        /*0450*/ 	.byte	0x04, 0x36
        /*0452*/ 	.short	(.L_36 - .L_35)
.L_35:
        /*0454*/ 	.word	0x00000008
.L_36:


//--------------------- .nv.callgraph             --------------------------
	.section	.nv.callgraph,"",@"SHT_CUDA_CALLGRAPH"
	.align	4
	.sectionentsize	8
	.align		4
        /*0000*/ 	.word	0x00000000
	.align		4
        /*0004*/ 	.word	0xffffffff
	.align		4
        /*0008*/ 	.word	0x00000000
	.align		4
        /*000c*/ 	.word	0xfffffffe
	.align		4
        /*0010*/ 	.word	0x00000000
	.align		4
        /*0014*/ 	.word	0xfffffffd
	.align		4
        /*0018*/ 	.word	0x00000000
	.align		4
        /*001c*/ 	.word	0xfffffffc


//--------------------- .nv.constant4             --------------------------
	.section	.nv.constant4,"a",@progbits
	.align	8
	.align		8
.nv.constant4:
        /*0000*/ 	.dword	_ZN39_INTERNAL_01c344aa_4_k_cu_c66e9e67_24974cuda3std3__45__cpo5beginE
	.align		8
        /*0008*/ 	.dword	_ZN39_INTERNAL_01c344aa_4_k_cu_c66e9e67_24974cuda3std3__45__cpo3endE
	.align		8
        /*0010*/ 	.dword	_ZN39_INTERNAL_01c344aa_4_k_cu_c66e9e67_24974cuda3std3__45__cpo6cbeginE
	.align		8
        /*0018*/ 	.dword	_ZN39_INTERNAL_01c344aa_4_k_cu_c66e9e67_24974cuda3std3__45__cpo4cendE
	.align		8
        /*0020*/ 	.dword	_ZN39_INTERNAL_01c344aa_4_k_cu_c66e9e67_24974cuda3std3__441_GLOBAL__N__01c344aa_4_k_cu_c66e9e67_24976ignoreE
	.align		8
        /*0028*/ 	.dword	_ZN39_INTERNAL_01c344aa_4_k_cu_c66e9e67_24974cuda3std3__419piecewise_constructE
	.align		8
        /*0030*/ 	.dword	_ZN39_INTERNAL_01c344aa_4_k_cu_c66e9e67_24974cuda3std3__48in_placeE
	.align		8
        /*0038*/ 	.dword	_ZN39_INTERNAL_01c344aa_4_k_cu_c66e9e67_24974cuda3std6ranges3__45__cpo4swapE
	.align		8
        /*0040*/ 	.dword	_ZN39_INTERNAL_01c344aa_4_k_cu_c66e9e67_24974cuda3std6ranges3__45__cpo9iter_moveE
	.align		8
        /*0048*/ 	.dword	_ZN39_INTERNAL_01c344aa_4_k_cu_c66e9e67_24974cute7productE
	.align		8
        /*0050*/ 	.dword	_ZN39_INTERNAL_01c344aa_4_k_cu_c66e9e67_24974cute1_E


//--------------------- .text._ZN7cutlass13device_kernelINS_4conv6kernel13ConvUniversalINS1_16ConvProblemShapeILNS1_8OperatorE1ELi3EEENS1_10collective14CollectiveConvINS1_46MainloopSm90TmaGmmaWarpSpecializedImplicitGemmILS5_1ELi18ELi3EN4cute5tupleIJNSA_1CILi1EEESD_SD_EEENS1_36KernelImplicitTmaWarpSpecializedSm90ELi1EEENSB_IJNSC_ILi128EEENSC_ILi64EEENSB_IJNSC_ILi32EEEEEEEEENS_6half_tESM_NSA_8TiledMMAINSA_8MMA_AtomIJNSA_4SM904GMMA25MMA_64x64x16_F32F16F16_SSILNSQ_5MajorE0ELSS_1ELNSQ_7ScaleInE1ELST_1EEEEEENSA_6LayoutISE_NSB_IJNSC_ILi0EEESX_SX_EEEEENSB_IJNSA_10UnderscoreES10_S10_EEEEENS7_6detail26Sm90ImplicitGemmTileTraitsINSA_20SM90_TMA_LOAD_IM2COLENSA_14ComposedLayoutINSA_7SwizzleILi2ELi4ELi3EEENSA_18smem_ptr_flag_bitsILi16EEENSW_INSB_IJNSB_IJNSC_ILi8EEENSC_ILi16EEEEEENSB_IJSJ_SD_EEENSB_IJSD_NSC_ILi18EEEEEEEEENSB_IJNSB_IJSJ_NSC_ILi256EEEEEENSB_IJSD_SX_EEENSB_IJSX_NSC_ILi4096EEEEEEEEEEEEEvEENS14_INSA_13SM90_TMA_LOADENS16_INS17_ILi3ELi4ELi3EEES1A_NSW_INSB_IJNSB_IJSI_SD_EEENSB_IJS1B_NSC_ILi4EEEEEES1G_EEENSB_IJS1K_NSB_IJSI_NSC_ILi512EEEEEENSB_IJSX_NSC_ILi2048EEEEEEEEEEEEEvEEEENS_8epilogue10collective6detail29Sm90TmaWarpSpecializedAdapterINS27_15DefaultEpilogueISM_NSB_IJNSB_IJllllEEESD_SX_EEES2C_NS26_6thread17LinearCombinationISM_Li1EffLNS2D_9ScaleType4KindE0ELNS_15FloatRoundStyleE2ESM_EENS_4gemm15EpilogueDefaultEEEEEvvEEEEvNT_6ParamsE --------------------------
	.section	.text._ZN7cutlass13device_kernelINS_4conv6kernel13ConvUniversalINS1_16ConvProblemShapeILNS1_8OperatorE1ELi3EEENS1_10collective14CollectiveConvINS1_46MainloopSm90TmaGmmaWarpSpecializedImplicitGemmILS5_1ELi18ELi3EN4cute5tupleIJNSA_1CILi1EEESD_SD_EEENS1_36KernelImplicitTmaWarpSpecializedSm90ELi1EEENSB_IJNSC_ILi128EEENSC_ILi64EEENSB_IJNSC_ILi32EEEEEEEEENS_6half_tESM_NSA_8TiledMMAINSA_8MMA_AtomIJNSA_4SM904GMMA25MMA_64x64x16_F32F16F16_SSILNSQ_5MajorE0ELSS_1ELNSQ_7ScaleInE1ELST_1EEEEEENSA_6LayoutISE_NSB_IJNSC_ILi0EEESX_SX_EEEEENSB_IJNSA_10UnderscoreES10_S10_EEEEENS7_6detail26Sm90ImplicitGemmTileTraitsINSA_20SM90_TMA_LOAD_IM2COLENSA_14ComposedLayoutINSA_7SwizzleILi2ELi4ELi3EEENSA_18smem_ptr_flag_bitsILi16EEENSW_INSB_IJNSB_IJNSC_ILi8EEENSC_ILi16EEEEEENSB_IJSJ_SD_EEENSB_IJSD_NSC_ILi18EEEEEEEEENSB_IJNSB_IJSJ_NSC_ILi256EEEEEENSB_IJSD_SX_EEENSB_IJSX_NSC_ILi4096EEEEEEEEEEEEEvEENS14_INSA_13SM90_TMA_LOADENS16_INS17_ILi3ELi4ELi3EEES1A_NSW_INSB_IJNSB_IJSI_SD_EEENSB_IJS1B_NSC_ILi4EEEEEES1G_EEENSB_IJS1K_NSB_IJSI_NSC_ILi512EEEEEENSB_IJSX_NSC_ILi2048EEEEEEEEEEEEEvEEEENS_8epilogue10collective6detail29Sm90TmaWarpSpecializedAdapterINS27_15DefaultEpilogueISM_NSB_IJNSB_IJllllEEESD_SX_EEES2C_NS26_6thread17LinearCombinationISM_Li1EffLNS2D_9ScaleType4KindE0ELNS_15FloatRoundStyleE2ESM_EENS_4gemm15EpilogueDefaultEEEEEvvEEEEvNT_6ParamsE,"ax",@progbits
	.align	128
.text._ZN7cutlass13device_kernelINS_4conv6kernel13ConvUniversalINS1_16ConvProblemShapeILNS1_8OperatorE1ELi3EEENS1_10collective14CollectiveConvINS1_46MainloopSm90TmaGmmaWarpSpecializedImplicitGemmILS5_1ELi18ELi3EN4cute5tupleIJNSA_1CILi1EEESD_SD_EEENS1_36KernelImplicitTmaWarpSpecializedSm90ELi1EEENSB_IJNSC_ILi128EEENSC_ILi64EEENSB_IJNSC_ILi32EEEEEEEEENS_6half_tESM_NSA_8TiledMMAINSA_8MMA_AtomIJNSA_4SM904GMMA25MMA_64x64x16_F32F16F16_SSILNSQ_5MajorE0ELSS_1ELNSQ_7ScaleInE1ELST_1EEEEEENSA_6LayoutISE_NSB_IJNSC_ILi0EEESX_SX_EEEEENSB_IJNSA_10UnderscoreES10_S10_EEEEENS7_6detail26Sm90ImplicitGemmTileTraitsINSA_20SM90_TMA_LOAD_IM2COLENSA_14ComposedLayoutINSA_7SwizzleILi2ELi4ELi3EEENSA_18smem_ptr_flag_bitsILi16EEENSW_INSB_IJNSB_IJNSC_ILi8EEENSC_ILi16EEEEEENSB_IJSJ_SD_EEENSB_IJSD_NSC_ILi18EEEEEEEEENSB_IJNSB_IJSJ_NSC_ILi256EEEEEENSB_IJSD_SX_EEENSB_IJSX_NSC_ILi4096EEEEEEEEEEEEEvEENS14_INSA_13SM90_TMA_LOADENS16_INS17_ILi3ELi4ELi3EEES1A_NSW_INSB_IJNSB_IJSI_SD_EEENSB_IJS1B_NSC_ILi4EEEEEES1G_EEENSB_IJS1K_NSB_IJSI_NSC_ILi512EEEEEENSB_IJSX_NSC_ILi2048EEEEEEEEEEEEEvEEEENS_8epilogue10collective6detail29Sm90TmaWarpSpecializedAdapterINS27_15DefaultEpilogueISM_NSB_IJNSB_IJllllEEESD_SX_EEES2C_NS26_6thread17LinearCombinationISM_Li1EffLNS2D_9ScaleType4KindE0ELNS_15FloatRoundStyleE2ESM_EENS_4gemm15EpilogueDefaultEEEEEvvEEEEvNT_6ParamsE:
        .type           _ZN7cutlass13device_kernelINS_4conv6kernel13ConvUniversalINS1_16ConvProblemShapeILNS1_8OperatorE1ELi3EEENS1_10collective14CollectiveConvINS1_46MainloopSm90TmaGmmaWarpSpecializedImplicitGemmILS5_1ELi18ELi3EN4cute5tupleIJNSA_1CILi1EEESD_SD_EEENS1_36KernelImplicitTmaWarpSpecializedSm90ELi1EEENSB_IJNSC_ILi128EEENSC_ILi64EEENSB_IJNSC_ILi32EEEEEEEEENS_6half_tESM_NSA_8TiledMMAINSA_8MMA_AtomIJNSA_4SM904GMMA25MMA_64x64x16_F32F16F16_SSILNSQ_5MajorE0ELSS_1ELNSQ_7ScaleInE1ELST_1EEEEEENSA_6LayoutISE_NSB_IJNSC_ILi0EEESX_SX_EEEEENSB_IJNSA_10UnderscoreES10_S10_EEEEENS7_6detail26Sm90ImplicitGemmTileTraitsINSA_20SM90_TMA_LOAD_IM2COLENSA_14ComposedLayoutINSA_7SwizzleILi2ELi4ELi3EEENSA_18smem_ptr_flag_bitsILi16EEENSW_INSB_IJNSB_IJNSC_ILi8EEENSC_ILi16EEEEEENSB_IJSJ_SD_EEENSB_IJSD_NSC_ILi18EEEEEEEEENSB_IJNSB_IJSJ_NSC_ILi256EEEEEENSB_IJSD_SX_EEENSB_IJSX_NSC_ILi4096EEEEEEEEEEEEEvEENS14_INSA_13SM90_TMA_LOADENS16_INS17_ILi3ELi4ELi3EEES1A_NSW_INSB_IJNSB_IJSI_SD_EEENSB_IJS1B_NSC_ILi4EEEEEES1G_EEENSB_IJS1K_NSB_IJSI_NSC_ILi512EEEEEENSB_IJSX_NSC_ILi2048EEEEEEEEEEEEEvEEEENS_8epilogue10collective6detail29Sm90TmaWarpSpecializedAdapterINS27_15DefaultEpilogueISM_NSB_IJNSB_IJllllEEESD_SX_EEES2C_NS26_6thread17LinearCombinationISM_Li1EffLNS2D_9ScaleType4KindE0ELNS_15FloatRoundStyleE2ESM_EENS_4gemm15EpilogueDefaultEEEEEvvEEEEvNT_6ParamsE,@function
        .size           _ZN7cutlass13device_kernelINS_4conv6kernel13ConvUniversalINS1_16ConvProblemShapeILNS1_8OperatorE1ELi3EEENS1_10collective14CollectiveConvINS1_46MainloopSm90TmaGmmaWarpSpecializedImplicitGemmILS5_1ELi18ELi3EN4cute5tupleIJNSA_1CILi1EEESD_SD_EEENS1_36KernelImplicitTmaWarpSpecializedSm90ELi1EEENSB_IJNSC_ILi128EEENSC_ILi64EEENSB_IJNSC_ILi32EEEEEEEEENS_6half_tESM_NSA_8TiledMMAINSA_8MMA_AtomIJNSA_4SM904GMMA25MMA_64x64x16_F32F16F16_SSILNSQ_5MajorE0ELSS_1ELNSQ_7ScaleInE1ELST_1EEEEEENSA_6LayoutISE_NSB_IJNSC_ILi0EEESX_SX_EEEEENSB_IJNSA_10UnderscoreES10_S10_EEEEENS7_6detail26Sm90ImplicitGemmTileTraitsINSA_20SM90_TMA_LOAD_IM2COLENSA_14ComposedLayoutINSA_7SwizzleILi2ELi4ELi3EEENSA_18smem_ptr_flag_bitsILi16EEENSW_INSB_IJNSB_IJNSC_ILi8EEENSC_ILi16EEEEEENSB_IJSJ_SD_EEENSB_IJSD_NSC_ILi18EEEEEEEEENSB_IJNSB_IJSJ_NSC_ILi256EEEEEENSB_IJSD_SX_EEENSB_IJSX_NSC_ILi4096EEEEEEEEEEEEEvEENS14_INSA_13SM90_TMA_LOADENS16_INS17_ILi3ELi4ELi3EEES1A_NSW_INSB_IJNSB_IJSI_SD_EEENSB_IJS1B_NSC_ILi4EEEEEES1G_EEENSB_IJS1K_NSB_IJSI_NSC_ILi512EEEEEENSB_IJSX_NSC_ILi2048EEEEEEEEEEEEEvEEEENS_8epilogue10collective6detail29Sm90TmaWarpSpecializedAdapterINS27_15DefaultEpilogueISM_NSB_IJNSB_IJllllEEESD_SX_EEES2C_NS26_6thread17LinearCombinationISM_Li1EffLNS2D_9ScaleType4KindE0ELNS_15FloatRoundStyleE2ESM_EENS_4gemm15EpilogueDefaultEEEEEvvEEEEvNT_6ParamsE,(.L_x_170 - _ZN7cutlass13device_kernelINS_4conv6kernel13ConvUniversalINS1_16ConvProblemShapeILNS1_8OperatorE1ELi3EEENS1_10collective14CollectiveConvINS1_46MainloopSm90TmaGmmaWarpSpecializedImplicitGemmILS5_1ELi18ELi3EN4cute5tupleIJNSA_1CILi1EEESD_SD_EEENS1_36KernelImplicitTmaWarpSpecializedSm90ELi1EEENSB_IJNSC_ILi128EEENSC_ILi64EEENSB_IJNSC_ILi32EEEEEEEEENS_6half_tESM_NSA_8TiledMMAINSA_8MMA_AtomIJNSA_4SM904GMMA25MMA_64x64x16_F32F16F16_SSILNSQ_5MajorE0ELSS_1ELNSQ_7ScaleInE1ELST_1EEEEEENSA_6LayoutISE_NSB_IJNSC_ILi0EEESX_SX_EEEEENSB_IJNSA_10UnderscoreES10_S10_EEEEENS7_6detail26Sm90ImplicitGemmTileTraitsINSA_20SM90_TMA_LOAD_IM2COLENSA_14ComposedLayoutINSA_7SwizzleILi2ELi4ELi3EEENSA_18smem_ptr_flag_bitsILi16EEENSW_INSB_IJNSB_IJNSC_ILi8EEENSC_ILi16EEEEEENSB_IJSJ_SD_EEENSB_IJSD_NSC_ILi18EEEEEEEEENSB_IJNSB_IJSJ_NSC_ILi256EEEEEENSB_IJSD_SX_EEENSB_IJSX_NSC_ILi4096EEEEEEEEEEEEEvEENS14_INSA_13SM90_TMA_LOADENS16_INS17_ILi3ELi4ELi3EEES1A_NSW_INSB_IJNSB_IJSI_SD_EEENSB_IJS1B_NSC_ILi4EEEEEES1G_EEENSB_IJS1K_NSB_IJSI_NSC_ILi512EEEEEENSB_IJSX_NSC_ILi2048EEEEEEEEEEEEEvEEEENS_8epilogue10collective6detail29Sm90TmaWarpSpecializedAdapterINS27_15DefaultEpilogueISM_NSB_IJNSB_IJllllEEESD_SX_EEES2C_NS26_6thread17LinearCombinationISM_Li1EffLNS2D_9ScaleType4KindE0ELNS_15FloatRoundStyleE2ESM_EENS_4gemm15EpilogueDefaultEEEEEvvEEEEvNT_6ParamsE)
        .other          _ZN7cutlass13device_kernelINS_4conv6kernel13ConvUniversalINS1_16ConvProblemShapeILNS1_8OperatorE1ELi3EEENS1_10collective14CollectiveConvINS1_46MainloopSm90TmaGmmaWarpSpecializedImplicitGemmILS5_1ELi18ELi3EN4cute5tupleIJNSA_1CILi1EEESD_SD_EEENS1_36KernelImplicitTmaWarpSpecializedSm90ELi1EEENSB_IJNSC_ILi128EEENSC_ILi64EEENSB_IJNSC_ILi32EEEEEEEEENS_6half_tESM_NSA_8TiledMMAINSA_8MMA_AtomIJNSA_4SM904GMMA25MMA_64x64x16_F32F16F16_SSILNSQ_5MajorE0ELSS_1ELNSQ_7ScaleInE1ELST_1EEEEEENSA_6LayoutISE_NSB_IJNSC_ILi0EEESX_SX_EEEEENSB_IJNSA_10UnderscoreES10_S10_EEEEENS7_6detail26Sm90ImplicitGemmTileTraitsINSA_20SM90_TMA_LOAD_IM2COLENSA_14ComposedLayoutINSA_7SwizzleILi2ELi4ELi3EEENSA_18smem_ptr_flag_bitsILi16EEENSW_INSB_IJNSB_IJNSC_ILi8EEENSC_ILi16EEEEEENSB_IJSJ_SD_EEENSB_IJSD_NSC_ILi18EEEEEEEEENSB_IJNSB_IJSJ_NSC_ILi256EEEEEENSB_IJSD_SX_EEENSB_IJSX_NSC_ILi4096EEEEEEEEEEEEEvEENS14_INSA_13SM90_TMA_LOADENS16_INS17_ILi3ELi4ELi3EEES1A_NSW_INSB_IJNSB_IJSI_SD_EEENSB_IJS1B_NSC_ILi4EEEEEES1G_EEENSB_IJS1K_NSB_IJSI_NSC_ILi512EEEEEENSB_IJSX_NSC_ILi2048EEEEEEEEEEEEEvEEEENS_8epilogue10collective6detail29Sm90TmaWarpSpecializedAdapterINS27_15DefaultEpilogueISM_NSB_IJNSB_IJllllEEESD_SX_EEES2C_NS26_6thread17LinearCombinationISM_Li1EffLNS2D_9ScaleType4KindE0ELNS_15FloatRoundStyleE2ESM_EENS_4gemm15EpilogueDefaultEEEEEvvEEEEvNT_6ParamsE,@"STO_CUDA_ENTRY STV_DEFAULT"
_ZN7cutlass13device_kernelINS_4conv6kernel13ConvUniversalINS1_16ConvProblemShapeILNS1_8OperatorE1ELi3EEENS1_10collective14CollectiveConvINS1_46MainloopSm90TmaGmmaWarpSpecializedImplicitGemmILS5_1ELi18ELi3EN4cute5tupleIJNSA_1CILi1EEESD_SD_EEENS1_36KernelImplicitTmaWarpSpecializedSm90ELi1EEENSB_IJNSC_ILi128EEENSC_ILi64EEENSB_IJNSC_ILi32EEEEEEEEENS_6half_tESM_NSA_8TiledMMAINSA_8MMA_AtomIJNSA_4SM904GMMA25MMA_64x64x16_F32F16F16_SSILNSQ_5MajorE0ELSS_1ELNSQ_7ScaleInE1ELST_1EEEEEENSA_6LayoutISE_NSB_IJNSC_ILi0EEESX_SX_EEEEENSB_IJNSA_10UnderscoreES10_S10_EEEEENS7_6detail26Sm90ImplicitGemmTileTraitsINSA_20SM90_TMA_LOAD_IM2COLENSA_14ComposedLayoutINSA_7SwizzleILi2ELi4ELi3EEENSA_18smem_ptr_flag_bitsILi16EEENSW_INSB_IJNSB_IJNSC_ILi8EEENSC_ILi16EEEEEENSB_IJSJ_SD_EEENSB_IJSD_NSC_ILi18EEEEEEEEENSB_IJNSB_IJSJ_NSC_ILi256EEEEEENSB_IJSD_SX_EEENSB_IJSX_NSC_ILi4096EEEEEEEEEEEEEvEENS14_INSA_13SM90_TMA_LOADENS16_INS17_ILi3ELi4ELi3EEES1A_NSW_INSB_IJNSB_IJSI_SD_EEENSB_IJS1B_NSC_ILi4EEEEEES1G_EEENSB_IJS1K_NSB_IJSI_NSC_ILi512EEEEEENSB_IJSX_NSC_ILi2048EEEEEEEEEEEEEvEEEENS_8epilogue10collective6detail29Sm90TmaWarpSpecializedAdapterINS27_15DefaultEpilogueISM_NSB_IJNSB_IJllllEEESD_SX_EEES2C_NS26_6thread17LinearCombinationISM_Li1EffLNS2D_9ScaleType4KindE0ELNS_15FloatRoundStyleE2ESM_EENS_4gemm15EpilogueDefaultEEEEEvvEEEEvNT_6ParamsE:
[----:B------:R-:W-:Y:S01]  /*0000*/  LDC R1, c[0x0][0x28] ;  /* 0x00000a00ff017b82 */ /* 0x000fe20000000800 */
[----:B------:R-:W0:Y:S01]  /*0010*/  S2R R8, SR_TID.X ;  /* 0x0000000000087919 */ /* 0x000e220000002100 */
[----:B------:R-:W-:Y:S01]  /*0020*/  ELECT P0, URZ, PT ;  /* 0x00000000003f782f */ /* 0x000fe20003800000 */
[----:B------:R-:W-:Y:S01]  /*0030*/  BSSY B0, `(.L_x_0) ;  /* 0x000000f000007945 */ /* 0x000fe20003800000 */
[--C-:B0-----:R-:W-:Y:S02]  /*0040*/  SHF.R.U32.HI R0, RZ, 0x5, R8.reuse ;  /* 0x00000005ff007819 */ /* 0x101fe40000011608 */
[----:B------:R-:W-:-:S03]  /*0050*/  SHF.R.U32.HI R3, RZ, 0x7, R8 ;  /* 0x00000007ff037819 */ /* 0x000fc60000011608 */
[----:B------:R-:W0:Y:S04]  /*0060*/  SHFL.IDX PT, R2, R0, RZ, 0x1f ;  /* 0x00001fff00027589 */ /* 0x000e2800000e0000 */
[----:B------:R1:W2:Y:S01]  /*0070*/  SHFL.IDX PT, R7, R3, RZ, 0x1f ;  /* 0x00001fff03077589 */ /* 0x0002a200000e0000 */
[----:B0-----:R-:W-:-:S13]  /*0080*/  ISETP.NE.OR P0, PT, R2, RZ, !P0 ;  /* 0x000000ff0200720c */ /* 0x001fda0004705670 */
[----:B-12---:R-:W-:Y:S05]  /*0090*/  @P0 BRA `(.L_x_1) ;  /* 0x0000000000200947 */ /* 0x006fea0003800000 */
[----:B------:R-:W-:Y:S02]  /*00a0*/  ULDC.64 UR4, c[0x0][0x198] ;  /* 0x0000660000047ab9 */ /* 0x000fe40000000a00 */
[----:B------:R-:W-:Y:S02]  /*00b0*/  UIADD3 UR6, UP0, UR4, 0xf0, URZ ;  /* 0x000000f004067890 */ /* 0x000fe4000ff1e03f */
[----:B------:R-:W-:Y:S02]  /*00c0*/  UIADD3 UR4, UP1, UR4, 0x270, URZ ;  /* 0x0000027004047890 */ /* 0x000fe4000ff3e03f */
[----:B------:R-:W-:Y:S02]  /*00d0*/  UIADD3.X UR7, URZ, UR5, URZ, UP0, !UPT ;  /* 0x000000053f077290 */ /* 0x000fe400087fe43f */
[----:B------:R-:W-:-:S07]  /*00e0*/  UIADD3.X UR5, URZ, UR5, URZ, UP1, !UPT ;  /* 0x000000053f057290 */ /* 0x000fce0008ffe43f */
[----:B------:R0:W-:Y:S02]  /*00f0*/  UTMACCTL.PF [UR6] ;  /* 0x00000000060079b9 */ /* 0x0001e40008040000 */
[----:B------:R0:W-:Y:S02]  /*0100*/  UTMACCTL.PF [UR4] ;  /* 0x00000000040079b9 */ /* 0x0001e40008040000 */
[----:B0-----:R-:W-:Y:S01]  /*0110*/  NOP ;  /* 0x0000000000007918 */ /* 0x001fe20000000000 */
.L_x_1:
[----:B------:R-:W-:Y:S05]  /*0120*/  BSYNC B0 ;  /* 0x0000000000007941 */ /* 0x000fea0003800000 */
.L_x_0:
[----:B------:R-:W0:Y:S01]  /*0130*/  SHFL.IDX PT, R0, R0, RZ, 0x1f ;  /* 0x00001fff00007589 */ /* 0x000e2200000e0000 */
[----:B------:R-:W-:-:S04]  /*0140*/  SHF.R.S32.HI R3, RZ, 0x1f, R2 ;  /* 0x0000001fff037819 */ /* 0x000fc80000011402 */
[----:B------:R-:W-:Y:S02]  /*0150*/  LEA.HI R3, R3, R2, RZ, 0x2 ;  /* 0x0000000203037211 */ /* 0x000fe400078f10ff */
[----:B0-----:R-:W-:-:S13]  /*0160*/  ISETP.NE.AND P0, PT, R0, RZ, PT ;  /* 0x000000ff0000720c */ /* 0x001fda0003f05270 */
[----:B------:R-:W-:Y:S05]  /*0170*/  @P0 BRA `(.L_x_2) ;  /* 0x0000000000d40947 */ /* 0x000fea0003800000 */
[----:B------:R-:W-:Y:S01]  /*0180*/  ELECT P0, URZ, PT ;  /* 0x00000000003f782f */ /* 0x000fe20003800000 */
[----:B------:R-:W-:-:S12]  /*0190*/  BSSY B0, `(.L_x_2) ;  /* 0x0000033000007945 */ /* 0x000fd80003800000 */
[----:B------:R-:W-:Y:S05]  /*01a0*/  @!P0 BRA `(.L_x_3) ;  /* 0x0000000000c48947 */ /* 0x000fea0003800000 */
[----:B------:R-:W0:Y:S01]  /*01b0*/  S2UR UR8, SR_CgaCtaId ;  /* 0x00000000000879c3 */ /* 0x000e220000008800 */
[----:B------:R-:W-:Y:S01]  /*01c0*/  UMOV UR4, 0x400 ;  /* 0x0000040000047882 */ /* 0x000fe20000000000 */
[----:B------:R-:W-:Y:S01]  /*01d0*/  UMOV UR5, 0x1 ;  /* 0x0000000100057882 */ /* 0x000fe20000000000 */
[----:B------:R-:W-:Y:S02]  /*01e0*/  UMOV UR6, 0x80 ;  /* 0x0000008000067882 */ /* 0x000fe40000000000 */
[----:B------:R-:W-:-:S04]  /*01f0*/  UIADD3 UR6, -UR6, 0x100000, URZ ;  /* 0x0010000006067890 */ /* 0x000fc8000fffe13f */
[----:B------:R-:W-:Y:S02]  /*0200*/  USHF.L.U32 UR7, UR6, 0xb, URZ ;  /* 0x0000000b06077899 */ /* 0x000fe4000800063f */
[----:B------:R-:W-:Y:S02]  /*0210*/  USHF.L.U32 UR6, UR6, 0x1, URZ ;  /* 0x0000000106067899 */ /* 0x000fe4000800063f */
[----:B0-----:R-:W-:Y:S02]  /*0220*/  ULEA UR8, UR8, UR4, 0x18 ;  /* 0x0000000408087291 */ /* 0x001fe4000f8ec03f */
[----:B------:R-:W-:-:S04]  /*0230*/  UIADD3 UR4, -UR5, 0x100000, URZ ;  /* 0x0010000005047890 */ /* 0x000fc8000fffe13f */
[----:B------:R-:W-:Y:S02]  /*0240*/  USHF.L.U32 UR5, UR4, 0xb, URZ ;  /* 0x0000000b04057899 */ /* 0x000fe4000800063f */
[----:B------:R-:W-:Y:S01]  /*0250*/  USHF.L.U32 UR4, UR4, 0x1, URZ ;  /* 0x0000000104047899 */ /* 0x000fe2000800063f */
[----:B------:R-:W0:Y:S11]  /*0260*/  FENCE.VIEW.ASYNC.S ;  /* 0x00000000000073c6 */ /* 0x000e360000000000 */
[----:B0-----:R0:W1:Y:S01]  /*0270*/  SYNCS.EXCH.64 URZ, [UR8+0x36000], UR4 ;  /* 0x03600004083f75b2 */ /* 0x0010620008000100 */
[----:B------:R0:W2:Y:S01]  /*0280*/  SYNCS.EXCH.64 URZ, [UR8+0x36090], UR6 ;  /* 0x03609006083f75b2 */ /* 0x0000a20008000100 */
[----:B------:R0:W3:Y:S01]  /*0290*/  SYNCS.EXCH.64 URZ, [UR8+0x36008], UR4 ;  /* 0x03600804083f75b2 */ /* 0x0000e20008000100 */
[----:B------:R0:W4:Y:S01]  /*02a0*/  SYNCS.EXCH.64 URZ, [UR8+0x36098], UR6 ;  /* 0x03609806083f75b2 */ /* 0x0001220008000100 */
[----:B------:R0:W0:Y:S01]  /*02b0*/  SYNCS.EXCH.64 URZ, [UR8+0x36010], UR4 ;  /* 0x03601004083f75b2 */ /* 0x0000220008000100 */
        /* <DEDUP_REMOVED lines=31> */
[----:B-1234-:R-:W-:Y:S01]  /*04b0*/  NOP ;  /* 0x0000000000007918 */ /* 0x01efe20000000000 */
.L_x_3:
[----:B0-----:R-:W-:Y:S05]  /*04c0*/  BSYNC B0 ;  /* 0x0000000000007941 */ /* 0x001fea0003800000 */
.L_x_2:
[----:B------:R-:W-:Y:S01]  /*04d0*/  ULDC.64 UR4, c[0x0][0x618] ;  /* 0x0001860000047ab9 */ /* 0x000fe20000000a00 */
[----:B------:R-:W-:Y:S01]  /*04e0*/  LOP3.LUT R3, R3, 0xfffffffc, RZ, 0xc0, !PT ;  /* 0xfffffffc03037812 */ /* 0x000fe200078ec0ff */
[----:B------:R-:W-:Y:S01]  /*04f0*/  NOP ;  /* 0x0000000000007918 */ /* 0x000fe20000000000 */
[----:B------:R-:W-:Y:S01]  /*0500*/  ISETP.NE.U32.AND P0, PT, RZ, UR4, PT ;  /* 0x00000004ff007c0c */ /* 0x000fe2000bf05070 */
[----:B------:R-:W-:Y:S01]  /*0510*/  NOP ;  /* 0x0000000000007918 */ /* 0x000fe20000000000 */
[----:B------:R-:W-:Y:S01]  /*0520*/  BAR.SYNC.DEFER_BLOCKING 0x0 ;  /* 0x0000000000007b1d */ /* 0x000fe20000010000 */
[----:B------:R-:W-:Y:S01]  /*0530*/  IMAD.IADD R6, R2, 0x1, -R3 ;  /* 0x0000000102067824 */ /* 0x000fe200078e0a03 */
[----:B------:R-:W-:Y:S02]  /*0540*/  ISETP.NE.AND.EX P0, PT, RZ, UR5, PT, P0 ;  /* 0x00000005ff007c0c */ /* 0x000fe4000bf05300 */
[C---:B------:R-:W-:Y:S02]  /*0550*/  ISETP.NE.AND P2, PT, R7.reuse, 0x1, PT ;  /* 0x000000010700780c */ /* 0x040fe40003f45270 */
[----:B------:R-:W-:Y:S01]  /*0560*/  LOP3.LUT P1, RZ, R7, R6, RZ, 0xfc, !PT ;  /* 0x0000000607ff7212 */ /* 0x000fe2000782fcff */
[----:B------:R-:W-:-:S03]  /*0570*/  ULDC.64 UR12, c[0x0][0x208] ;  /* 0x00008200000c7ab9 */ /* 0x000fc60000000a00 */
[----:B------:R-:W-:-:S04]  /*0580*/  SEL R2, RZ, 0x1, P1 ;  /* 0x00000001ff027807 */ /* 0x000fc80000800000 */
[----:B------:R-:W-:Y:S01]  /*0590*/  SEL R2, R2, 0x2, P2 ;  /* 0x0000000202027807 */ /* 0x000fe20001000000 */
[----:B------:R-:W-:Y:S06]  /*05a0*/  @!P0 BRA `(.L_x_4) ;  /* 0x00000000001c8947 */ /* 0x000fec0003800000 */
[----:B------:R-:W0:Y:S02]  /*05b0*/  LDC.64 R4, c[0x0][0x618] ;  /* 0x00018600ff047b82 */ /* 0x000e240000000a00 */
[----:B0-----:R-:W2:Y:S02]  /*05c0*/  LDG.E.64 R4, desc[UR12][R4.64] ;  /* 0x0000000c04047981 */ /* 0x001ea4000c1e1b00 */
[----:B--2---:R-:W-:-:S04]  /*05d0*/  ISETP.NE.U32.AND P0, PT, R4, RZ, PT ;  /* 0x000000ff0400720c */ /* 0x004fc80003f05070 */
[----:B------:R-:W-:-:S13]  /*05e0*/  ISETP.NE.AND.EX P0, PT, R5, RZ, PT, P0 ;  /* 0x000000ff0500720c */ /* 0x000fda0003f05300 */
[----:B------:R-:W-:Y:S05]  /*05f0*/  @!P0 BRA `(.L_x_4) ;  /* 0x0000000000088947 */ /* 0x000fea0003800000 */
[----:B------:R2:W5:Y:S01]  /*0600*/  LD.E R0, desc[UR12][R4.64] ;  /* 0x0000000c04007980 */ /* 0x000562000c101900 */
[----:B------:R-:W-:Y:S05]  /*0610*/  BRA `(.L_x_5) ;  /* 0x0000000000207947 */ /* 0x000fea0003800000 */
.L_x_4:
[----:B------:R-:W-:Y:S02]  /*0620*/  ULDC.64 UR4, c[0x0][0x608] ;  /* 0x0001820000047ab9 */ /* 0x000fe40000000a00 */
[----:B------:R-:W-:-:S04]  /*0630*/  ISETP.NE.U32.AND P0, PT, RZ, UR4, PT ;  /* 0x00000004ff007c0c */ /* 0x000fc8000bf05070 */
[----:B------:R-:W-:-:S13]  /*0640*/  ISETP.NE.AND.EX P0, PT, RZ, UR5, PT, P0 ;  /* 0x00000005ff007c0c */ /* 0x000fda000bf05300 */
[----:B------:R-:W-:Y:S05]  /*0650*/  @!P0 BRA `(.L_x_6) ;  /* 0x00000000000c8947 */ /* 0x000fea0003800000 */
[----:B------:R-:W0:Y:S02]  /*0660*/  LDC.64 R4, c[0x0][0x608] ;  /* 0x00018200ff047b82 */ /* 0x000e240000000a00 */
[----:B0-----:R0:W5:Y:S01]  /*0670*/  LDG.E R0, desc[UR12][R4.64] ;  /* 0x0000000c04007981 */ /* 0x001162000c1e1900 */
[----:B------:R-:W-:Y:S05]  /*0680*/  BRA `(.L_x_5) ;  /* 0x0000000000047947 */ /* 0x000fea0003800000 */
.L_x_6:
[----:B------:R-:W1:Y:S02]  /*0690*/  LDC R0, c[0x0][0x600] ;  /* 0x00018000ff007b82 */ /* 0x000e640000000800 */
.L_x_5:
[----:B------:R-:W-:Y:S02]  /*06a0*/  ULDC.64 UR4, c[0x0][0x620] ;  /* 0x0001880000047ab9 */ /* 0x000fe40000000a00 */
[----:B------:R-:W-:-:S04]  /*06b0*/  ISETP.NE.U32.AND P0, PT, RZ, UR4, PT ;  /* 0x00000004ff007c0c */ /* 0x000fc8000bf05070 */
[----:B------:R-:W-:-:S13]  /*06c0*/  ISETP.NE.AND.EX P0, PT, RZ, UR5, PT, P0 ;  /* 0x00000005ff007c0c */ /* 0x000fda000bf05300 */
[----:B------:R-:W-:Y:S05]  /*06d0*/  @!P0 BRA `(.L_x_7) ;  /* 0x00000000001c8947 */ /* 0x000fea0003800000 */
[----:B0-2---:R-:W0:Y:S02]  /*06e0*/  LDC.64 R4, c[0x0][0x620] ;  /* 0x00018800ff047b82 */ /* 0x005e240000000a00 */
[----:B0-----:R-:W2:Y:S02]  /*06f0*/  LDG.E.64 R4, desc[UR12][R4.64] ;  /* 0x0000000c04047981 */ /* 0x001ea4000c1e1b00 */
[----:B--2---:R-:W-:-:S04]  /*0700*/  ISETP.NE.U32.AND P0, PT, R4, RZ, PT ;  /* 0x000000ff0400720c */ /* 0x004fc80003f05070 */
[----:B------:R-:W-:-:S13]  /*0710*/  ISETP.NE.AND.EX P0, PT, R5, RZ, PT, P0 ;  /* 0x000000ff0500720c */ /* 0x000fda0003f05300 */
[----:B------:R-:W-:Y:S05]  /*0720*/  @!P0 BRA `(.L_x_7) ;  /* 0x0000000000088947 */ /* 0x000fea0003800000 */
[----:B------:R0:W5:Y:S01]  /*0730*/  LD.E R14, desc[UR12][R4.64] ;  /* 0x0000000c040e7980 */ /* 0x000162000c101900 */
[----:B------:R-:W-:Y:S05]  /*0740*/  BRA `(.L_x_8) ;  /* 0x0000000000207947 */ /* 0x000fea0003800000 */
.L_x_7:
[----:B------:R-:W-:Y:S02]  /*0750*/  ULDC.64 UR4, c[0x0][0x610] ;  /* 0x0001840000047ab9 */ /* 0x000fe40000000a00 */
[----:B------:R-:W-:-:S04]  /*0760*/  ISETP.NE.U32.AND P0, PT, RZ, UR4, PT ;  /* 0x00000004ff007c0c */ /* 0x000fc8000bf05070 */
[----:B------:R-:W-:-:S13]  /*0770*/  ISETP.NE.AND.EX P0, PT, RZ, UR5, PT, P0 ;  /* 0x00000005ff007c0c */ /* 0x000fda000bf05300 */
[----:B------:R-:W-:Y:S05]  /*0780*/  @!P0 BRA `(.L_x_9) ;  /* 0x00000000000c8947 */ /* 0x000fea0003800000 */
[----:B------:R-:W3:Y:S02]  /*0790*/  LDC.64 R14, c[0x0][0x610] ;  /* 0x00018400ff0e7b82 */ /* 0x000ee40000000a00 */
[----:B---3--:R4:W5:Y:S01]  /*07a0*/  LDG.E R14, desc[UR12][R14.64] ;  /* 0x0000000c0e0e7981 */ /* 0x008962000c1e1900 */
[----:B------:R-:W-:Y:S05]  /*07b0*/  BRA `(.L_x_8) ;  /* 0x0000000000047947 */ /* 0x000fea0003800000 */
.L_x_9:
[----:B------:R-:W3:Y:S02]  /*07c0*/  LDC R14, c[0x0][0x604] ;  /* 0x00018100ff0e7b82 */ /* 0x000ee40000000800 */
.L_x_8:
[----:B------:R-:W1:Y:S01]  /*07d0*/  LDC R3, c[0x0][0x3e8] ;  /* 0x0000fa00ff037b82 */ /* 0x000e620000000800 */
[----:B------:R-:W-:Y:S01]  /*07e0*/  ULDC UR4, c[0x0][0x3dc] ;  /* 0x0000f70000047ab9 */ /* 0x000fe20000000800 */
[----:B------:R-:W-:Y:S01]  /*07f0*/  ISETP.NE.AND P0, PT, R7, RZ, PT ;  /* 0x000000ff0700720c */ /* 0x000fe20003f05270 */
[----:B------:R-:W-:Y:S01]  /*0800*/  UIADD3 UR4, UR4, 0x1f, URZ ;  /* 0x0000001f04047890 */ /* 0x000fe2000fffe03f */
[----:B------:R-:W-:-:S03]  /*0810*/  ULDC.64 UR6, c[0x0][0x3e0] ;  /* 0x0000f80000067ab9 */ /* 0x000fc60000000a00 */
[----:B------:R-:W-:Y:S02]  /*0820*/  USHF.R.S32.HI UR5, URZ, 0x1f, UR4 ;  /* 0x0000001f3f057899 */ /* 0x000fe40008011404 */
[----:B------:R-:W-:Y:S02]  /*0830*/  UIMAD UR6, UR7, UR6, URZ ;  /* 0x00000006070672a4 */ /* 0x000fe4000f8e023f */
[----:B------:R-:W-:-:S04]  /*0840*/  ULEA.HI UR5, UR5, UR4, URZ, 0x5 ;  /* 0x0000000405057291 */ /* 0x000fc8000f8f283f */
[----:B------:R-:W-:Y:S01]  /*0850*/  USHF.R.S32.HI UR15, URZ, 0x5, UR5 ;  /* 0x000000053f0f7899 */ /* 0x000fe20008011405 */
[----:B-1----:R-:W-:-:S05]  /*0860*/  IMAD R3, R3, UR6, RZ ;  /* 0x0000000603037c24 */ /* 0x002fca000f8e02ff */
[----:B------:R-:W-:Y:S01]  /*0870*/  IMAD R3, R3, UR15, RZ ;  /* 0x0000000f03037c24 */ /* 0x000fe2000f8e02ff */
[----:B------:R-:W-:Y:S06]  /*0880*/  @!P0 BRA `(.L_x_10) ;  /* 0x0000005400888947 */ /* 0x000fec0003800000 */
[----:B------:R-:W-:-:S13]  /*0890*/  ISETP.NE.AND P0, PT, R7, 0x1, PT ;  /* 0x000000010700780c */ /* 0x000fda0003f05270 */
[----:B------:R-:W-:Y:S05]  /*08a0*/  @P0 EXIT ;  /* 0x000000000000094d */ /* 0x000fea0003800000 */
[----:B------:R-:W-:Y:S01]  /*08b0*/  ISETP.GE.AND P0, PT, R3, 0x1, PT ;  /* 0x000000010300780c */ /* 0x000fe20003f06270 */
[----:B------:R-:W-:Y:S01]  /*08c0*/  UMOV UR4, URZ ;  /* 0x0000003f00047c82 */ /* 0x000fe20008000000 */
[----:B------:R-:W-:Y:S02]  /*08d0*/  CS2R R54, SRZ ;  /* 0x0000000000367805 */ /* 0x000fe4000001ff00 */
[----:B------:R-:W-:Y:S02]  /*08e0*/  CS2R R56, SRZ ;  /* 0x0000000000387805 */ /* 0x000fe4000001ff00 */
[----:B------:R-:W-:Y:S02]  /*08f0*/  CS2R R58, SRZ ;  /* 0x00000000003a7805 */ /* 0x000fe4000001ff00 */
[----:B------:R-:W-:Y:S02]  /*0900*/  CS2R R60, SRZ ;  /* 0x00000000003c7805 */ /* 0x000fe4000001ff00 */
[----:B------:R-:W-:-:S02]  /*0910*/  CS2R R62, SRZ ;  /* 0x00000000003e7805 */ /* 0x000fc4000001ff00 */
[----:B------:R-:W-:Y:S02]  /*0920*/  CS2R R64, SRZ ;  /* 0x0000000000407805 */ /* 0x000fe4000001ff00 */
        /* <DEDUP_REMOVED lines=25> */
[----:B------:R-:W-:Y:S01]  /*0ac0*/  CS2R R52, SRZ ;  /* 0x0000000000347805 */ /* 0x000fe2000001ff00 */
[----:B------:R-:W-:Y:S06]  /*0ad0*/  @!P0 BRA `(.L_x_11) ;  /* 0x00000000009c8947 */ /* 0x000fec0003800000 */
[----:B0-2---:R-:W-:-:S04]  /*0ae0*/  LOP3.LUT R4, R2, 0x1, RZ, 0xfc, !PT ;  /* 0x0000000102047812 */ /* 0x005fc800078efcff */
[----:B------:R-:W-:-:S13]  /*0af0*/  ISETP.NE.AND P1, PT, R4, 0x3, PT ;  /* 0x000000030400780c */ /* 0x000fda0003f25270 */
[----:B------:R-:W-:Y:S05]  /*0b00*/  @!P1 BRA `(.L_x_12) ;  /* 0x0000000000049947 */ /* 0x000fea0003800000 */
[----:B------:R-:W-:Y:S01]  /*0b10*/  BPT.TRAP 0x1 ;  /* 0x000000040000795c */ /* 0x000fe20000300000 */
.L_x_12:
[----:B------:R-:W0:Y:S01]  /*0b20*/  S2UR UR5, SR_CgaCtaId ;  /* 0x00000000000579c3 */ /* 0x000e220000008800 */
[----:B------:R-:W-:Y:S01]  /*0b30*/  SHF.L.U32 R4, RZ, 0x1f, RZ ;  /* 0x0000001fff047819 */ /* 0x000fe200000006ff */
[----:B------:R-:W-:Y:S02]  /*0b40*/  UMOV UR4, 0x400 ;  /* 0x0000040000047882 */ /* 0x000fe40000000000 */
[----:B0-----:R-:W-:-:S12]  /*0b50*/  ULEA UR5, UR5, UR4, 0x18 ;  /* 0x0000000405057291 */ /* 0x001fd8000f8ec03f */
.L_x_13:
[----:B0-----:R-:W-:-:S04]  /*0b60*/  IMAD.U32 R5, RZ, RZ, UR5 ;  /* 0x00000005ff057e24 */ /* 0x001fc8000f8e00ff */
[----:B------:R0:W1:Y:S03]  /*0b70*/  SYNCS.PHASECHK.TRANS64.TRYWAIT P1, [R5+URZ+0x36000], R4 ;  /* 0x03600004050075a7 */ /* 0x000066000802017f */
[----:B-1----:R-:W-:Y:S05]  /*0b80*/  @!P1 NANOSLEEP.SYNCS 0x989680 ;  /* 0x009896800000995d */ /* 0x002fea0003900000 */
[----:B------:R-:W1:Y:S02]  /*0b90*/  @!P1 SYNCS.PHASECHK.TRANS64 P1, [R5+URZ+0x36000], R4 ;  /* 0x03600004050095a7 */ /* 0x000e64000802007f */
[----:B-1----:R-:W-:Y:S05]  /*0ba0*/  @!P1 BRA `(.L_x_13) ;  /* 0xfffffffc00ec9947 */ /* 0x002fea000383ffff */
[----:B------:R-:W-:Y:S01]  /*0bb0*/  USHF.R.U32.HI UR4, URZ, 0x4, UR5 ;  /* 0x000000043f047899 */ /* 0x000fe20008011605 */
[----:B------:R-:W-:Y:S01]  /*0bc0*/  WARPGROUP.ARRIVE ;  /* 0x00000000000079c5 */ /* 0x000fe20000000000 */
[----:B------:R-:W-:Y:S02]  /*0bd0*/  UIADD3 UR5, UR5, 0x24000, URZ ;  /* 0x0002400005057890 */ /* 0x000fe4000fffe03f */
[----:B------:R-:W-:Y:S02]  /*0be0*/  ULOP3.LUT UR4, UR4, 0x3fff, URZ, 0xc0, !UPT ;  /* 0x00003fff04047892 */ /* 0x000fe4000f8ec03f */
[----:B------:R-:W-:Y:S02]  /*0bf0*/  USHF.R.U32.HI UR5, URZ, 0x4, UR5 ;  /* 0x000000043f057899 */ /* 0x000fe40008011605 */
[----:B------:R-:W-:Y:S02]  /*0c00*/  ULOP3.LUT UR10, UR4, 0x10000, URZ, 0xfc, !UPT ;  /* 0x00010000040a7892 */ /* 0x000fe4000f8efc3f */
[----:B------:R-:W-:-:S02]  /*0c10*/  ULOP3.LUT UR8, UR5, 0x3fff, URZ, 0xc0, !UPT ;  /* 0x00003fff05087892 */ /* 0x000fc4000f8ec03f */
[----:B------:R-:W-:Y:S01]  /*0c20*/  UIADD3 UR9, UR10, 0x100, URZ ;  /* 0x000001000a097890 */ /* 0x000fe2000fffe03f */
[----:B------:R-:W-:Y:S02]  /*0c30*/  UMOV UR7, 0x40000040 ;  /* 0x4000004000077882 */ /* 0x000fe40000000000 */
[----:B------:R-:W-:Y:S01]  /*0c40*/  UMOV UR4, UR10 ;  /* 0x0000000a00047c82 */ /* 0x000fe20008000000 */
[----:B------:R-:W-:Y:S01]  /*0c50*/  UMOV UR5, 0x80000020 ;  /* 0x8000002000057882 */ /* 0x000fe20000000000 */
[----:B------:R-:W-:Y:S02]  /*0c60*/  UMOV UR6, UR8 ;  /* 0x0000000800067c82 */ /* 0x000fe40008000000 */
[----:B------:R-:W-:Y:S01]  /*0c70*/  HGMMA.64x64x16.F32 R56, gdesc[UR4].tnspB, RZ, !UPT ;  /* 0x40e00000043879f0 */ /* 0x000fe2000c7008ff */
[----:B------:R-:W-:Y:S01]  /*0c80*/  UMOV UR4, UR9 ;  /* 0x0000000900047c82 */ /* 0x000fe20008000000 */
[----:B------:R-:W-:Y:S02]  /*0c90*/  UMOV UR5, 0x80000020 ;  /* 0x8000002000057882 */ /* 0x000fe40000000000 */
[----:B------:R-:W-:Y:S01]  /*0ca0*/  HGMMA.64x64x16.F32 R24, gdesc[UR4].tnspB, RZ, !UPT ;  /* 0x40e00000041879f0 */ /* 0x000fe2000c7008ff */
[----:B------:R-:W-:-:S02]  /*0cb0*/  UIADD3 UR4, UR10, 0x2, URZ ;  /* 0x000000020a047890 */ /* 0x000fc4000fffe03f */
[----:B------:R-:W-:Y:S02]  /*0cc0*/  UIADD3 UR6, UR8, 0x80, URZ ;  /* 0x0000008008067890 */ /* 0x000fe4000fffe03f */
[----:B------:R-:W-:Y:S01]  /*0cd0*/  UIADD3 UR8, UR10, 0x102, URZ ;  /* 0x000001020a087890 */ /* 0x000fe2000fffe03f */
[----:B------:R-:W-:Y:S01]  /*0ce0*/  UMOV UR5, 0x80000020 ;  /* 0x8000002000057882 */ /* 0x000fe20000000000 */
[----:B------:R-:W-:-:S05]  /*0cf0*/  UMOV UR7, 0x40000040 ;  /* 0x4000004000077882 */ /* 0x000fca0000000000 */
[----:B------:R-:W-:Y:S01]  /*0d00*/  HGMMA.64x64x16.F32 R56, gdesc[UR4].tnspB, R56 ;  /* 0x40e00000043879f0 */ /* 0x000fe20008700838 */
[----:B------:R-:W-:Y:S01]  /*0d10*/  UMOV UR4, UR8 ;  /* 0x0000000800047c82 */ /* 0x000fe20008000000 */
[----:B------:R-:W-:Y:S02]  /*0d20*/  UMOV UR5, 0x80000020 ;  /* 0x8000002000057882 */ /* 0x000fe40000000000 */
[----:B------:R-:W-:Y:S01]  /*0d30*/  HGMMA.64x64x16.F32 R24, gdesc[UR4].tnspB, R24, gsb0 ;  /* 0x40e00000041879f0 */ /* 0x000fe20008000818 */
[----:B------:R-:W-:-:S05]  /*0d40*/  UMOV UR4, 0x1 ;  /* 0x0000000100047882 */ /* 0x000fca0000000000 */
.L_x_11:
[----:B0-2---:R-:W-:-:S05]  /*0d50*/  VIMNMX R4, R3, 0x1, PT ;  /* 0x0000000103047848 */ /* 0x005fca0003fe0100 */
[----:B------:R-:W-:-:S05]  /*0d60*/  IMAD.IADD R3, R3, 0x1, -R4 ;  /* 0x0000000103037824 */ /* 0x000fca00078e0a04 */
[----:B------:R-:W-:-:S13]  /*0d70*/  ISETP.GE.AND P1, PT, R3, 0x1, PT ;  /* 0x000000010300780c */ /* 0x000fda0003f26270 */
[----:B------:R-:W-:Y:S05]  /*0d80*/  @!P1 BRA `(.L_x_14) ;  /* 0x00000004000c9947 */ /* 0x000fea0003800000 */
[----:B------:R-:W0:Y:S01]  /*0d90*/  S2UR UR6, SR_CgaCtaId ;  /* 0x00000000000679c3 */ /* 0x000e220000008800 */
[----:B------:R-:W-:Y:S01]  /*0da0*/  UMOV UR5, 0x400 ;  /* 0x0000040000057882 */ /* 0x000fe20000000000 */
[----:B------:R-:W-:Y:S01]  /*0db0*/  LOP3.LUT R8, R2, 0x1, RZ, 0xfc, !PT ;  /* 0x0000000102087812 */ /* 0x000fe200078efcff */
[----:B------:R-:W-:Y:S01]  /*0dc0*/  IMAD.MOV.U32 R7, RZ, RZ, RZ ;  /* 0x000000ffff077224 */ /* 0x000fe200078e00ff */
[----:B------:R-:W-:Y:S01]  /*0dd0*/  UISETP.NE.U32.AND UP0, UPT, UR4, URZ, UPT ;  /* 0x0000003f0400728c */ /* 0x000fe2000bf05070 */
[----:B------:R-:W-:Y:S01]  /*0de0*/  IMAD.MOV.U32 R4, RZ, RZ, R3 ;  /* 0x000000ffff047224 */ /* 0x000fe200078e0003 */
[----:B0-----:R-:W-:-:S04]  /*0df0*/  ULEA UR15, UR6, UR5, 0x18 ;  /* 0x00000005060f7291 */ /* 0x001fc8000f8ec03f */
[----:B------:R-:W-:Y:S02]  /*0e00*/  USHF.R.U32.HI UR5, URZ, 0x4, UR15 ;  /* 0x000000043f057899 */ /* 0x000fe4000801160f */
[----:B------:R-:W-:Y:S02]  /*0e10*/  UIADD3 UR6, UR15, 0x24000, URZ ;  /* 0x000240000f067890 */ /* 0x000fe4000fffe03f */
[----:B------:R-:W-:Y:S02]  /*0e20*/  ULOP3.LUT UR5, UR5, 0x3fff, URZ, 0xc0, !UPT ;  /* 0x00003fff05057892 */ /* 0x000fe4000f8ec03f */
[----:B------:R-:W-:Y:S02]  /*0e30*/  USHF.R.U32.HI UR6, URZ, 0x4, UR6 ;  /* 0x000000043f067899 */ /* 0x000fe40008011606 */
[----:B------:R-:W-:Y:S02]  /*0e40*/  ULOP3.LUT UR16, UR5, 0x10000, URZ, 0xfc, !UPT ;  /* 0x0001000005107892 */ /* 0x000fe4000f8efc3f */
[----:B------:R-:W-:Y:S01]  /*0e50*/  ULOP3.LUT UR17, UR6, 0x3fff, URZ, 0xc0, !UPT ;  /* 0x00003fff06117892 */ /* 0x000fe2000f8ec03f */
[----:B------:R-:W-:-:S11]  /*0e60*/  UMOV UR5, URZ ;  /* 0x0000003f00057c82 */ /* 0x000fd60008000000 */
.L_x_19:
[----:B------:R-:W-:-:S13]  /*0e70*/  ISETP.NE.AND P2, PT, R8, 0x3, PT ;  /* 0x000000030800780c */ /* 0x000fda0003f45270 */
[----:B0-----:R-:W-:Y:S05]  /*0e80*/  @!P2 BRA `(.L_x_15) ;  /* 0x000000000004a947 */ /* 0x001fea0003800000 */
[----:B------:R-:W-:Y:S01]  /*0e90*/  BPT.TRAP 0x1 ;  /* 0x000000040000795c */ /* 0x000fe20000300000 */
.L_x_15:
[----:B------:R-:W-:Y:S01]  /*0ea0*/  SHF.L.U32 R5, R7, 0x1f, RZ ;  /* 0x0000001f07057819 */ /* 0x000fe200000006ff */
[----:B------:R-:W-:-:S12]  /*0eb0*/  ULEA UR6, UR4, UR15, 0x3 ;  /* 0x0000000f04067291 */ /* 0x000fd8000f8e183f */
.L_x_16:
[----:B0-----:R-:W-:-:S04]  /*0ec0*/  IMAD.U32 R6, RZ, RZ, UR6 ;  /* 0x00000006ff067e24 */ /* 0x001fc8000f8e00ff */
[----:B------:R0:W1:Y:S03]  /*0ed0*/  SYNCS.PHASECHK.TRANS64.TRYWAIT P1, [R6+URZ+0x36000], R5 ;  /* 0x03600005060075a7 */ /* 0x000066000802017f */
[----:B-1----:R-:W-:Y:S05]  /*0ee0*/  @!P1 NANOSLEEP.SYNCS 0x989680 ;  /* 0x009896800000995d */ /* 0x002fea0003900000 */
[----:B------:R-:W1:Y:S02]  /*0ef0*/  @!P1 SYNCS.PHASECHK.TRANS64 P1, [R6+URZ+0x36000], R5 ;  /* 0x03600005060095a7 */ /* 0x000e64000802007f */
[----:B-1----:R-:W-:Y:S05]  /*0f00*/  @!P1 BRA `(.L_x_16) ;  /* 0xfffffffc00ec9947 */ /* 0x002fea000383ffff */
[----:B------:R-:W-:Y:S01]  /*0f10*/  ULEA UR7, UR4, UR16, 0x9 ;  /* 0x0000001004077291 */ /* 0x000fe2000f8e483f */
[----:B------:R-:W-:Y:S01]  /*0f20*/  WARPGROUP.ARRIVE ;  /* 0x00000000000079c5 */ /* 0x000fe20000000000 */
[----:B------:R-:W-:Y:S02]  /*0f30*/  ULEA UR6, UR4, UR17, 0x8 ;  /* 0x0000001104067291 */ /* 0x000fe4000f8e403f */
[----:B------:R-:W-:Y:S01]  /*0f40*/  UIADD3 UR14, UR7, 0x100, URZ ;  /* 0x00000100070e7890 */ /* 0x000fe2000fffe03f */
[----:B------:R-:W-:Y:S02]  /*0f50*/  UMOV UR11, 0x40000040 ;  /* 0x40000040000b7882 */ /* 0x000fe40000000000 */
[----:B------:R-:W-:Y:S01]  /*0f60*/  UMOV UR8, UR7 ;  /* 0x0000000700087c82 */ /* 0x000fe20008000000 */
[----:B------:R-:W-:Y:S01]  /*0f70*/  UMOV UR9, 0x80000020 ;  /* 0x8000002000097882 */ /* 0x000fe20000000000 */
[----:B------:R-:W-:Y:S02]  /*0f80*/  UMOV UR10, UR6 ;  /* 0x00000006000a7c82 */ /* 0x000fe40008000000 */
[----:B------:R-:W-:Y:S01]  /*0f90*/  HGMMA.64x64x16.F32 R56, gdesc[UR8].tnspB, R56, UP0 ;  /* 0x40e00000083879f0 */ /* 0x000fe2000bf00838 */
[----:B------:R-:W-:Y:S01]  /*0fa0*/  UMOV UR8, UR14 ;  /* 0x0000000e00087c82 */ /* 0x000fe20008000000 */
[----:B------:R-:W-:-:S02]  /*0fb0*/  UMOV UR9, 0x80000020 ;  /* 0x8000002000097882 */ /* 0x000fc40000000000 */
[----:B------:R-:W-:Y:S01]  /*0fc0*/  HGMMA.64x64x16.F32 R24, gdesc[UR8].tnspB, R24, UP0 ;  /* 0x40e00000081879f0 */ /* 0x000fe2000bf00818 */
[----:B------:R-:W-:Y:S02]  /*0fd0*/  UIADD3 UR10, UR6, 0x80, URZ ;  /* 0x00000080060a7890 */ /* 0x000fe4000fffe03f */
[----:B------:R-:W-:Y:S02]  /*0fe0*/  UIADD3 UR8, UR7, 0x2, URZ ;  /* 0x0000000207087890 */ /* 0x000fe4000fffe03f */
[----:B------:R-:W-:Y:S01]  /*0ff0*/  UIADD3 UR7, UR7, 0x102, URZ ;  /* 0x0000010207077890 */ /* 0x000fe2000fffe03f */
[----:B------:R-:W-:Y:S01]  /*1000*/  UMOV UR11, 0x40000040 ;  /* 0x40000040000b7882 */ /* 0x000fe20000000000 */
[----:B------:R-:W-:-:S05]  /*1010*/  UMOV UR9, 0x80000020 ;  /* 0x8000002000097882 */ /* 0x000fca0000000000 */
[----:B------:R-:W-:Y:S01]  /*1020*/  HGMMA.64x64x16.F32 R56, gdesc[UR8].tnspB, R56 ;  /* 0x40e00000083879f0 */ /* 0x000fe20008700838 */
[----:B------:R-:W-:Y:S01]  /*1030*/  UMOV UR8, UR7 ;  /* 0x0000000700087c82 */ /* 0x000fe20008000000 */
[----:B------:R-:W-:Y:S02]  /*1040*/  UMOV UR9, 0x80000020 ;  /* 0x8000002000097882 */ /* 0x000fe40000000000 */
[----:B------:R-:W-:Y:S03]  /*1050*/  HGMMA.64x64x16.F32 R24, gdesc[UR8].tnspB, R24, gsb0 ;  /* 0x40e00000081879f0 */ /* 0x000fe60008000818 */
[----:B------:R-:W-:Y:S02]  /*1060*/  WARPGROUP.DEPBAR.LE gsb0, 0x1 ;  /* 0x00008000000079c5 */ /* 0x000fe40000010100 */
[----:B------:R-:W-:Y:S05]  /*1070*/  @!P2 BRA `(.L_x_17) ;  /* 0x000000000004a947 */ /* 0x000fea0003800000 */
[----:B------:R-:W-:Y:S01]  /*1080*/  BPT.TRAP 0x1 ;  /* 0x000000040000795c */ /* 0x000fe20000300000 */
.L_x_17:
[----:B------:R-:W-:Y:S01]  /*1090*/  ULEA UR6, UR5, UR15, 0x3 ;  /* 0x0000000f05067291 */ /* 0x000fe2000f8e183f */
[----:B------:R-:W-:-:S03]  /*10a0*/  ISETP.GT.U32.AND P1, PT, R2, 0x1, PT ;  /* 0x000000010200780c */ /* 0x000fc60003f24070 */
[----:B------:R-:W-:-:S04]  /*10b0*/  UIADD3 UR6, UR6, 0x36090, URZ ;  /* 0x0003609006067890 */ /* 0x000fc8000fffe03f */
[----:B------:R-:W-:-:S09]  /*10c0*/  UPRMT UR6, URZ, 0x654, UR6 ;  /* 0x000006543f067896 */ /* 0x000fd20008000006 */
[----:B------:R-:W-:Y:S01]  /*10d0*/  SYNCS.ARRIVE.TRANS64.RED.A1T0 RZ, [UR6], RZ ;  /* 0x000000ffffff79a7 */ /* 0x000fe20008100406 */
[----:B------:R-:W-:Y:S05]  /*10e0*/  @P1 BRA `(.L_x_18) ;  /* 0x0000000000041947 */ /* 0x000fea0003800000 */
[----:B------:R-:W-:Y:S01]  /*10f0*/  BPT.TRAP 0x1 ;  /* 0x000000040000795c */ /* 0x000fe20000300000 */
.L_x_18:
[----:B------:R-:W-:Y:S01]  /*1100*/  UIADD3 UR4, UR4, 0x1, URZ ;  /* 0x0000000104047890 */ /* 0x000fe2000fffe03f */
[C---:B------:R-:W-:Y:S01]  /*1110*/  ISETP.GT.AND P1, PT, R4.reuse, 0x1, PT ;  /* 0x000000010400780c */ /* 0x040fe20003f24270 */
[----:B------:R-:W-:Y:S01]  /*1120*/  UIADD3 UR5, UR5, 0x1, URZ ;  /* 0x0000000105057890 */ /* 0x000fe2000fffe03f */
[----:B------:R-:W-:Y:S01]  /*1130*/  VIADD R4, R4, 0xffffffff ;  /* 0xffffffff04047836 */ /* 0x000fe20000000000 */
[----:B------:R-:W-:Y:S02]  /*1140*/  UISETP.NE.AND UP0, UPT, UR4, 0x12, UPT ;  /* 0x000000120400788c */ /* 0x000fe4000bf05270 */
[----:B------:R-:W-:Y:S02]  /*1150*/  UISETP.NE.AND UP1, UPT, UR5, 0x12, UPT ;  /* 0x000000120500788c */ /* 0x000fe4000bf25270 */
[----:B------:R-:W-:Y:S02]  /*1160*/  USEL UR6, URZ, 0x1, UP0 ;  /* 0x000000013f067887 */ /* 0x000fe40008000000 */
[----:B------:R-:W-:-:S02]  /*1170*/  USEL UR4, UR4, URZ, UP0 ;  /* 0x0000003f04047287 */ /* 0x000fc40008000000 */
[----:B------:R-:W-:Y:S02]  /*1180*/  USEL UR5, UR5, URZ, UP1 ;  /* 0x0000003f05057287 */ /* 0x000fe40008800000 */
[----:B------:R-:W-:Y:S01]  /*1190*/  UPLOP3.LUT UP0, UPT, UPT, UPT, UPT, 0x80, 0x0 ;  /* 0x000000000000789c */ /* 0x000fe20003f0f070 */
[----:B------:R-:W-:Y:S01]  /*11a0*/  LOP3.LUT R7, R7, UR6, RZ, 0x3c, !PT ;  /* 0x0000000607077c12 */ /* 0x000fe2000f8e3cff */
[----:B------:R-:W-:Y:S09]  /*11b0*/  @P1 BRA `(.L_x_19) ;  /* 0xfffffffc002c1947 */ /* 0x000ff2000383ffff */
.L_x_14:
[----:B------:R-:W-:Y:S02]  /*11c0*/  WARPGROUP.DEPBAR.LE gsb0, 0x0 ;  /* 0x00008000000079c5 */ /* 0x000fe40000010000 */
[----:B------:R-:W-:Y:S05]  /*11d0*/  @!P0 BRA `(.L_x_20) ;  /* 0x0000000000448947 */ /* 0x000fea0003800000 */
[----:B------:R-:W-:-:S04]  /*11e0*/  LOP3.LUT R4, R2, 0x1, RZ, 0xfc, !PT ;  /* 0x0000000102047812 */ /* 0x000fc800078efcff */
[----:B------:R-:W-:-:S13]  /*11f0*/  ISETP.NE.AND P0, PT, R4, 0x3, PT ;  /* 0x000000030400780c */ /* 0x000fda0003f05270 */
[----:B------:R-:W-:Y:S05]  /*1200*/  @!P0 BRA `(.L_x_21) ;  /* 0x0000000000048947 */ /* 0x000fea0003800000 */
[----:B------:R-:W-:Y:S01]  /*1210*/  BPT.TRAP 0x1 ;  /* 0x000000040000795c */ /* 0x000fe20000300000 */
.L_x_21:
[----:B0-----:R-:W0:Y:S01]  /*1220*/  S2R R6, SR_CgaCtaId ;  /* 0x0000000000067919 */ /* 0x001e220000008800 */
[----:B------:R-:W-:Y:S01]  /*1230*/  IMAD.WIDE.U32 R4, R3, 0x38e38e39, RZ ;  /* 0x38e38e3903047825 */ /* 0x000fe200078e00ff */
[----:B------:R-:W-:-:S04]  /*1240*/  ISETP.GT.U32.AND P0, PT, R2, 0x1, PT ;  /* 0x000000010200780c */ /* 0x000fc80003f04070 */
[----:B------:R-:W-:Y:S02]  /*1250*/  SHF.R.U32.HI R4, RZ, 0x2, R5 ;  /* 0x00000002ff047819 */ /* 0x000fe40000011605 */
[----:B------:R-:W-:-:S03]  /*1260*/  MOV R5, 0x400 ;  /* 0x0000040000057802 */ /* 0x000fc60000000f00 */
[----:B------:R-:W-:Y:S01]  /*1270*/  IMAD R3, R4, -0x12, R3 ;  /* 0xffffffee04037824 */ /* 0x000fe200078e0203 */
[----:B0-----:R-:W-:-:S05]  /*1280*/  LEA R6, R6, R5, 0x18 ;  /* 0x0000000506067211 */ /* 0x001fca00078ec0ff */
[----:B------:R-:W-:-:S04]  /*1290*/  IMAD R3, R3, 0x8, R6 ;  /* 0x0000000803037824 */ /* 0x000fc800078e0206 */
[----:B------:R-:W-:-:S05]  /*12a0*/  VIADD R3, R3, 0x36090 ;  /* 0x0003609003037836 */ /* 0x000fca0000000000 */
[----:B------:R-:W-:-:S04]  /*12b0*/  PRMT R3, RZ, 0x654, R3 ;  /* 0x00000654ff037816 */ /* 0x000fc80000000003 */
[----:B------:R1:W-:Y:S01]  /*12c0*/  SYNCS.ARRIVE.TRANS64.RED.A1T0 RZ, [R3+URZ], RZ ;  /* 0x000000ff03ff79a7 */ /* 0x0003e2000810043f */
[----:B------:R-:W-:Y:S05]  /*12d0*/  @P0 BRA `(.L_x_20) ;  /* 0x0000000000040947 */ /* 0x000fea0003800000 */
[----:B------:R-:W-:Y:S01]  /*12e0*/  BPT.TRAP 0x1 ;  /* 0x000000040000795c */ /* 0x000fe20000300000 */
.L_x_20:
[----:B-1----:R-:W1:Y:S01]  /*12f0*/  S2R R3, SR_TID.X ;  /* 0x0000000000037919 */ /* 0x002e620000002100 */
[----:B------:R-:W-:Y:S01]  /*1300*/  ULDC.64 UR4, c[0x0][0x280] ;  /* 0x0000a00000047ab9 */ /* 0x000fe20000000a00 */
[----:B0-----:R-:W0:Y:S01]  /*1310*/  S2R R5, SR_CTAID.Y ;  /* 0x0000000000057919 */ /* 0x001e220000002600 */
[----:B------:R-:W2:Y:S01]  /*1320*/  S2R R13, SR_CTAID.X ;  /* 0x00000000000d7919 */ /* 0x000ea20000002500 */
[----:B-1----:R-:W-:-:S04]  /*1330*/  SHF.R.S32.HI R2, RZ, 0x1f, R3 ;  /* 0x0000001fff027819 */ /* 0x002fc80000011403 */
[----:B------:R-:W-:Y:S01]  /*1340*/  LEA.HI R2, R2, R3, RZ, 0x7 ;  /* 0x0000000302027211 */ /* 0x000fe200078f38ff */
[----:B0-----:R-:W-:-:S03]  /*1350*/  IMAD.SHL.U32 R5, R5, 0x40, RZ ;  /* 0x0000004005057824 */ /* 0x001fc600078e00ff */
[----:B------:R-:W-:Y:S01]  /*1360*/  LOP3.LUT R2, R2, 0xffffff80, RZ, 0xc0, !PT ;  /* 0xffffff8002027812 */ /* 0x000fe200078ec0ff */
[----:B--2---:R-:W-:Y:S01]  /*1370*/  IMAD.SHL.U32 R8, R13, 0x80, RZ ;  /* 0x000000800d087824 */ /* 0x004fe200078e00ff */
[----:B------:R-:W-:-:S03]  /*1380*/  ISETP.GE.AND P0, PT, R5, UR5, PT ;  /* 0x0000000505007c0c */ /* 0x000fc6000bf06270 */
[----:B------:R-:W-:Y:S01]  /*1390*/  IMAD.IADD R4, R3, 0x1, -R2 ;  /* 0x0000000103047824 */ /* 0x000fe200078e0a02 */
[----:B------:R-:W-:-:S04]  /*13a0*/  ISETP.GE.OR P0, PT, R8, UR4, P0 ;  /* 0x0000000408007c0c */ /* 0x000fc80008706670 */
[----:B------:R-:W-:-:S04]  /*13b0*/  SHF.R.S32.HI R7, RZ, 0x1f, R4 ;  /* 0x0000001fff077819 */ /* 0x000fc80000011404 */
[----:B------:R-:W-:-:S04]  /*13c0*/  LEA.HI R2, R7, R4, RZ, 0x2 ;  /* 0x0000000407027211 */ /* 0x000fc800078f10ff */
[--C-:B------:R-:W-:Y:S02]  /*13d0*/  SHF.R.S32.HI R16, RZ, 0x2, R2.reuse ;  /* 0x00000002ff107819 */ /* 0x100fe40000011402 */
[----:B------:R-:W-:-:S04]  /*13e0*/  SHF.R.S32.HI R3, RZ, 0x1f, R2 ;  /* 0x0000001fff037819 */ /* 0x000fc80000011402 */
[----:B------:R-:W-:-:S04]  /*13f0*/  LEA.HI R3, R3, R16, RZ, 0x3 ;  /* 0x0000001003037211 */ /* 0x000fc800078f18ff */
[----:B------:R-:W-:Y:S01]  /*1400*/  LOP3.LUT R17, R3, 0xfffffff8, RZ, 0xc0, !PT ;  /* 0xfffffff803117812 */ /* 0x000fe200078ec0ff */
[----:B------:R-:W-:Y:S06]  /*1410*/  @P0 EXIT ;  /* 0x000000000000094d */ /* 0x000fec0003800000 */
[----:B------:R-:W-:Y:S01]  /*1420*/  LOP3.LUT R9, R2, 0x7ffffffc, RZ, 0xc0, !PT ;  /* 0x7ffffffc02097812 */ /* 0x000fe200078ec0ff */
[----:B------:R-:W-:Y:S01]  /*1430*/  IMAD.IADD R16, R16, 0x1, -R17 ;  /* 0x0000000110107824 */ /* 0x000fe200078e0a11 */
[----:B------:R-:W0:Y:S01]  /*1440*/  LDC.64 R2, c[0x0][0x658] ;  /* 0x00019600ff027b82 */ /* 0x000e220000000a00 */
[----:B------:R-:W-:Y:S02]  /*1450*/  LEA.HI R7, R7, R4, RZ, 0x5 ;  /* 0x0000000407077211 */ /* 0x000fe400078f28ff */
[----:B------:R-:W-:Y:S01]  /*1460*/  IMAD.IADD R9, R4, 0x1, -R9 ;  /* 0x0000000104097824 */ /* 0x000fe200078e0a09 */
[--C-:B------:R-:W-:Y:S02]  /*1470*/  SHF.R.S32.HI R17, RZ, 0x1f, R16.reuse ;  /* 0x0000001fff117819 */ /* 0x100fe40000011410 */
[----:B------:R-:W-:Y:S01]  /*1480*/  SHF.R.S32.HI R11, RZ, 0x5, R7 ;  /* 0x00000005ff0b7819 */ /* 0x000fe20000011407 */
[----:B------:R-:W-:Y:S01]  /*1490*/  IMAD.SHL.U32 R4, R9, 0x2, RZ ;  /* 0x0000000209047824 */ /* 0x000fe200078e00ff */
[----:B---3-5:R-:W-:Y:S01]  /*14a0*/  FSETP.NEU.AND P1, PT, R14, RZ, PT ;  /* 0x000000ff0e00720b */ /* 0x028fe20003f2d000 */
[----:B------:R-:W-:-:S03]  /*14b0*/  IMAD.WIDE R6, R13, 0x80, R16 ;  /* 0x000000800d067825 */ /* 0x000fc600078e0210 */
[----:B------:R-:W-:Y:S01]  /*14c0*/  SHF.R.S32.HI R10, RZ, 0x1f, R4 ;  /* 0x0000001fff0a7819 */ /* 0x000fe20000011404 */
[----:B------:R-:W-:Y:S01]  /*14d0*/  IMAD R13, R11, -0x10, -R8 ;  /* 0xfffffff00b0d7824 */ /* 0x000fe200078e0a08 */
[----:B------:R-:W-:Y:S01]  /*14e0*/  IADD3 R8, P0, R5, R4, RZ ;  /* 0x0000000405087210 */ /* 0x000fe20007f1e0ff */
[----:B------:R-:W-:Y:S01]  /*14f0*/  IMAD.WIDE R6, R11, 0x10, R6 ;  /* 0x000000100b067825 */ /* 0x000fe200078e0206 */
[----:B----4-:R-:W-:Y:S02]  /*1500*/  IADD3 R15, -R4, UR5, -R5 ;  /* 0x00000005040f7c10 */ /* 0x010fe4000fffe905 */
[----:B------:R-:W-:Y:S02]  /*1510*/  LEA.HI.X.SX32 R9, R5, R10, 0x1, P0 ;  /* 0x0000000a05097211 */ /* 0x000fe400000f0eff */
[----:B------:R-:W-:Y:S02]  /*1520*/  IADD3 R16, R13, UR4, -R16 ;  /* 0x000000040d107c10 */ /* 0x000fe4000fffe810 */
[----:B------:R-:W-:Y:S01]  /*1530*/  ISETP.GT.AND P4, PT, R15, RZ, PT ;  /* 0x000000ff0f00720c */ /* 0x000fe20003f84270 */
[-C--:B0-----:R-:W-:Y:S01]  /*1540*/  IMAD R4, R7, R2.reuse, RZ ;  /* 0x0000000207047224 */ /* 0x081fe200078e02ff */
[----:B------:R-:W-:Y:S01]  /*1550*/  SHF.L.U64.HI R19, R2, 0x3, R3 ;  /* 0x0000000302137819 */ /* 0x000fe20000010203 */
[----:B------:R-:W-:Y:S01]  /*1560*/  IMAD.WIDE.U32 R10, R6, R2, R8 ;  /* 0x00000002060a7225 */ /* 0x000fe200078e0008 */
[----:B------:R-:W-:-:S02]  /*1570*/  P2R R5, PR, RZ, 0x10 ;  /* 0x00000010ff057803 */ /* 0x000fc40000000000 */
[----:B------:R-:W-:Y:S01]  /*1580*/  ISETP.GT.AND P0, PT, R16, RZ, P4 ;  /* 0x000000ff1000720c */ /* 0x000fe20002704270 */
[----:B------:R-:W-:Y:S01]  /*1590*/  IMAD R13, R6, R3, R4 ;  /* 0x00000003060d7224 */ /* 0x000fe200078e0204 */
[C---:B------:R-:W-:Y:S01]  /*15a0*/  SHF.L.U64.HI R18, R2.reuse, 0x6, R3 ;  /* 0x0000000602127819 */ /* 0x040fe20000010203 */
[C---:B------:R-:W-:Y:S02]  /*15b0*/  IMAD.SHL.U32 R20, R2.reuse, 0x8, RZ ;  /* 0x0000000802147824 */ /* 0x040fe400078e00ff */
[----:B------:R-:W-:Y:S02]  /*15c0*/  IMAD.SHL.U32 R17, R2, 0x40, RZ ;  /* 0x0000004002117824 */ /* 0x000fe400078e00ff */
[----:B------:R-:W-:Y:S01]  /*15d0*/  IMAD.IADD R13, R11, 0x1, R13 ;  /* 0x000000010b0d7824 */ /* 0x000fe200078e020d */
[----:B------:R-:W-:Y:S06]  /*15e0*/  @!P1 BRA `(.L_x_22) ;  /* 0x00000030008c9947 */ /* 0x000fec0003800000 */
[----:B------:R-:W-:Y:S01]  /*15f0*/  ULDC.64 UR6, c[0x0][0x630] ;  /* 0x00018c0000067ab9 */ /* 0x000fe20000000a00 */
[----:B------:R-:W-:Y:S01]  /*1600*/  ULDC.64 UR8, c[0x0][0x628] ;  /* 0x00018a0000087ab9 */ /* 0x000fe20000000a00 */
[----:B------:R-:W-:Y:S01]  /*1610*/  IMAD R21, R7, UR6, RZ ;  /* 0x0000000607157c24 */ /* 0x000fe2000f8e02ff */
[----:B------:R-:W-:Y:S01]  /*1620*/  ULDC.64 UR4, c[0x0][0x650] ;  /* 0x0001940000047ab9 */ /* 0x000fe20000000a00 */
[----:B------:R-:W-:-:S04]  /*1630*/  IMAD.WIDE.U32 R2, R6, UR6, R8 ;  /* 0x0000000606027c25 */ /* 0x000fc8000f8e0008 */
[----:B------:R-:W-:Y:S01]  /*1640*/  IMAD R21, R6, UR7, R21 ;  /* 0x0000000706157c24 */ /* 0x000fe2000f8e0215 */
[----:B------:R-:W-:-:S03]  /*1650*/  LEA R4, P1, R2, UR8, 0x1 ;  /* 0x0000000802047c11 */ /* 0x000fc6000f8208ff */
[----:B------:R-:W-:-:S05]  /*1660*/  IMAD.IADD R3, R3, 0x1, R21 ;  /* 0x0000000103037824 */ /* 0x000fca00078e0215 */
[----:B------:R-:W-:-:S05]  /*1670*/  LEA.HI.X R5, R2, UR9, R3, 0x1, P1 ;  /* 0x0000000902057c11 */ /* 0x000fca00088f0c03 */
[----:B------:R-:W2:Y:S01]  /*1680*/  @P0 LDG.E.LTC128B.U16 R22, desc[UR12][R4.64] ;  /* 0x0000000c04160981 */ /* 0x000ea2000c1e1520 */
[----:B------:R-:W-:Y:S01]  /*1690*/  ISETP.GT.AND P3, PT, R15, 0x1, PT ;  /* 0x000000010f00780c */ /* 0x000fe20003f64270 */
[----:B------:R-:W-:Y:S01]  /*16a0*/  BSSY B0, `(.L_x_23) ;  /* 0x000000c000007945 */ /* 0x000fe20003800000 */
[----:B------:R-:W-:Y:S02]  /*16b0*/  LEA R2, P2, R10, UR4, 0x1 ;  /* 0x000000040a027c11 */ /* 0x000fe4000f8408ff */
[----:B------:R-:W-:Y:S01]  /*16c0*/  ISETP.GT.AND P1, PT, R16, RZ, P3 ;  /* 0x000000ff1000720c */ /* 0x000fe20001f24270 */
[----:B--2---:R-:W-:-:S05]  /*16d0*/  HADD2.F32 R3, -RZ, R22.H0_H0 ;  /* 0x20000016ff037230 */ /* 0x004fca0000004100 */
[----:B------:R-:W-:-:S04]  /*16e0*/  FMUL R3, R3, R14 ;  /* 0x0000000e03037220 */ /* 0x000fc80000400000 */
[----:B------:R-:W-:-:S05]  /*16f0*/  FFMA R3, R56, R0, R3 ;  /* 0x0000000038037223 */ /* 0x000fca0000000003 */
[----:B------:R-:W-:Y:S02]  /*1700*/  F2FP.F16.F32.PACK_AB R11, RZ, R3 ;  /* 0x00000003ff0b723e */ /* 0x000fe400000000ff */
[----:B------:R-:W-:Y:S02]  /*1710*/  P2R R3, PR, RZ, 0x8 ;  /* 0x00000008ff037803 */ /* 0x000fe40000000000 */
[----:B------:R-:W-:-:S05]  /*1720*/  LEA.HI.X R3, R10, UR5, R13, 0x1, P2 ;  /* 0x000000050a037c11 */ /* 0x000fca00090f0c0d */
[----:B------:R0:W-:Y:S01]  /*1730*/  @P0 STG.E.U16 desc[UR12][R2.64], R11 ;  /* 0x0000000b02000986 */ /* 0x0001e2000c10150c */
[----:B------:R-:W-:Y:S05]  /*1740*/  @!P1 BRA `(.L_x_24) ;  /* 0x0000000000049947 */ /* 0x000fea0003800000 */
[----:B------:R1:W5:Y:S02]  /*1750*/  LDG.E.LTC128B.U16 R22, desc[UR12][R4.64+0x2] ;  /* 0x0000020c04167981 */ /* 0x000364000c1e1520 */
.L_x_24:
[----:B------:R-:W-:Y:S05]  /*1760*/  BSYNC B0 ;  /* 0x0000000000007941 */ /* 0x000fea0003800000 */
.L_x_23:
[----:B------:R-:W-:Y:S01]  /*1770*/  USHF.L.U32 UR4, UR6, 0x3, URZ ;  /* 0x0000000306047899 */ /* 0x000fe2000800063f */
[----:B-----5:R-:W-:Y:S01]  /*1780*/  HADD2.F32 R13, -RZ, R22.H0_H0 ;  /* 0x20000016ff0d7230 */ /* 0x020fe20000004100 */
[----:B------:R-:W-:Y:S01]  /*1790*/  USHF.L.U64.HI UR5, UR6, 0x3, UR7 ;  /* 0x0000000306057899 */ /* 0x000fe20008010207 */
[----:B------:R-:W-:-:S03]  /*17a0*/  ISETP.GT.AND P0, PT, R16, 0x8, P4 ;  /* 0x000000081000780c */ /* 0x000fc60002704270 */
[----:B------:R-:W-:Y:S02]  /*17b0*/  IMAD.U32 R10, RZ, RZ, UR4 ;  /* 0x00000004ff0a7e24 */ /* 0x000fe4000f8e00ff */
[----:B------:R-:W-:Y:S01]  /*17c0*/  FMUL R56, R13, R14 ;  /* 0x0000000e0d387220 */ /* 0x000fe20000400000 */
[----:B0-----:R-:W-:-:S03]  /*17d0*/  IMAD.U32 R11, RZ, RZ, UR5 ;  /* 0x00000005ff0b7e24 */ /* 0x001fc6000f8e00ff */
[----:B------:R-:W-:Y:S01]  /*17e0*/  FFMA R56, R57, R0, R56 ;  /* 0x0000000039387223 */ /* 0x000fe20000000038 */
[----:B------:R-:W-:-:S04]  /*17f0*/  IMAD.WIDE.U32 R12, R6, UR6, R10 ;  /* 0x00000006060c7c25 */ /* 0x000fc8000f8e000a */
[----:B------:R-:W-:Y:S02]  /*1800*/  F2FP.F16.F32.PACK_AB R57, RZ, R56 ;  /* 0x00000038ff39723e */ /* 0x000fe400000000ff */
[----:B------:R-:W-:-:S03]  /*1810*/  IADD3 R23, P2, R8, R12, RZ ;  /* 0x0000000c08177210 */ /* 0x000fc60007f5e0ff */
[----:B------:R0:W-:Y:S01]  /*1820*/  @P1 STG.E.U16 desc[UR12][R2.64+0x2], R57 ;  /* 0x0000023902001986 */ /* 0x0001e2000c10150c */
[----:B------:R-:W-:Y:S02]  /*1830*/  IADD3.X R56, R9, R21, R13, P2, !PT ;  /* 0x0000001509387210 */ /* 0x000fe400017fe40d */
[----:B------:R-:W-:-:S04]  /*1840*/  LEA R12, P2, R23, UR8, 0x1 ;  /* 0x00000008170c7c11 */ /* 0x000fc8000f8408ff */
[----:B------:R-:W-:-:S05]  /*1850*/  LEA.HI.X R13, R23, UR9, R56, 0x1, P2 ;  /* 0x00000009170d7c11 */ /* 0x000fca00090f0c38 */
[----:B------:R-:W2:Y:S01]  /*1860*/  @P0 LDG.E.LTC128B.U16 R22, desc[UR12][R12.64] ;  /* 0x0000000c0c160981 */ /* 0x000ea2000c1e1520 */
[C---:B------:R-:W-:Y:S01]  /*1870*/  IMAD.SHL.U32 R23, R20.reuse, 0x2, RZ ;  /* 0x0000000214177824 */ /* 0x040fe200078e00ff */
[----:B------:R-:W-:Y:S01]  /*1880*/  SHF.L.U64.HI R19, R20, 0x1, R19 ;  /* 0x0000000114137819 */ /* 0x000fe20000010213 */
[----:B------:R-:W-:Y:S01]  /*1890*/  BSSY B0, `(.L_x_25) ;  /* 0x000000b000007945 */ /* 0x000fe20003800000 */
[----:B------:R-:W-:Y:S02]  /*18a0*/  ISETP.GT.AND P1, PT, R16, 0x8, P3 ;  /* 0x000000081000780c */ /* 0x000fe40001f24270 */
[----:B------:R-:W-:Y:S01]  /*18b0*/  IADD3 R20, P2, R23, R2, RZ ;  /* 0x0000000217147210 */ /* 0x000fe20007f5e0ff */
[----:B--2---:R-:W-:-:S05]  /*18c0*/  HADD2.F32 R21, -RZ, R22.H0_H0 ;  /* 0x20000016ff157230 */ /* 0x004fca0000004100 */
[----:B------:R-:W-:-:S04]  /*18d0*/  FMUL R21, R21, R14 ;  /* 0x0000000e15157220 */ /* 0x000fc80000400000 */
[----:B------:R-:W-:-:S05]  /*18e0*/  FFMA R21, R58, R0, R21 ;  /* 0x000000003a157223 */ /* 0x000fca0000000015 */
[----:B------:R-:W-:Y:S01]  /*18f0*/  F2FP.F16.F32.PACK_AB R56, RZ, R21 ;  /* 0x00000015ff38723e */ /* 0x000fe200000000ff */
[----:B------:R-:W-:-:S05]  /*1900*/  IMAD.X R21, R19, 0x1, R3, P2 ;  /* 0x0000000113157824 */ /* 0x000fca00010e0603 */
[----:B------:R0:W-:Y:S01]  /*1910*/  @P0 STG.E.U16 desc[UR12][R20.64], R56 ;  /* 0x0000003814000986 */ /* 0x0001e2000c10150c */
[----:B------:R-:W-:Y:S05]  /*1920*/  @!P1 BRA `(.L_x_26) ;  /* 0x0000000000049947 */ /* 0x000fea0003800000 */
[----:B------:R2:W5:Y:S02]  /*1930*/  LDG.E.LTC128B.U16 R22, desc[UR12][R12.64+0x2] ;  /* 0x0000020c0c167981 */ /* 0x000564000c1e1520 */
.L_x_26:
[----:B------:R-:W-:Y:S05]  /*1940*/  BSYNC B0 ;  /* 0x0000000000007941 */ /* 0x000fea0003800000 */
.L_x_25:
[----:B0----5:R-:W-:Y:S01]  /*1950*/  HADD2.F32 R57, -RZ, R22.H0_H0 ;  /* 0x20000016ff397230 */ /* 0x021fe20000004100 */
[----:B------:R-:W-:Y:S01]  /*1960*/  ISETP.GT.AND P3, PT, R15, 0x8, PT ;  /* 0x000000080f00780c */ /* 0x000fe20003f64270 */
[----:B------:R-:W-:Y:S03]  /*1970*/  BSSY B0, `(.L_x_27) ;  /* 0x0000009000007945 */ /* 0x000fe60003800000 */
[----:B------:R-:W-:Y:S01]  /*1980*/  FMUL R56, R57, R14 ;  /* 0x0000000e39387220 */ /* 0x000fe20000400000 */
[----:B------:R-:W-:Y:S02]  /*1990*/  ISETP.GT.AND P0, PT, R16, RZ, P3 ;  /* 0x000000ff1000720c */ /* 0x000fe40001f04270 */
[----:B------:R-:W-:Y:S01]  /*19a0*/  P2R R57, PR, RZ, 0x8 ;  /* 0x00000008ff397803 */ /* 0x000fe20000000000 */
[----:B------:R-:W-:-:S05]  /*19b0*/  FFMA R56, R59, R0, R56 ;  /* 0x000000003b387223 */ /* 0x000fca0000000038 */
[----:B------:R-:W-:-:S05]  /*19c0*/  F2FP.F16.F32.PACK_AB R56, RZ, R56 ;  /* 0x00000038ff38723e */ /* 0x000fca00000000ff */
[----:B------:R0:W-:Y:S01]  /*19d0*/  @P1 STG.E.U16 desc[UR12][R20.64+0x2], R56 ;  /* 0x0000023814001986 */ /* 0x0001e2000c10150c */
[----:B------:R-:W-:Y:S05]  /*19e0*/  @!P0 BRA `(.L_x_28) ;  /* 0x0000000000048947 */ /* 0x000fea0003800000 */
[----:B------:R3:W5:Y:S02]  /*19f0*/  LDG.E.LTC128B.U16 R22, desc[UR12][R4.64+0x10] ;  /* 0x0000100c04167981 */ /* 0x000764000c1e1520 */
.L_x_28:
[----:B------:R-:W-:Y:S05]  /*1a00*/  BSYNC B0 ;  /* 0x0000000000007941 */ /* 0x000fea0003800000 */
.L_x_27:
[----:B-----5:R-:W-:Y:S01]  /*1a10*/  HADD2.F32 R57, -RZ, R22.H0_H0 ;  /* 0x20000016ff397230 */ /* 0x020fe20000004100 */
[----:B------:R-:W-:Y:S01]  /*1a20*/  ISETP.GT.AND P2, PT, R15, 0x9, PT ;  /* 0x000000090f00780c */ /* 0x000fe20003f44270 */
[----:B------:R-:W-:Y:S03]  /*1a30*/  BSSY B0, `(.L_x_29) ;  /* 0x0000009000007945 */ /* 0x000fe60003800000 */
[----:B------:R-:W-:Y:S01]  /*1a40*/  FMUL R57, R57, R14 ;  /* 0x0000000e39397220 */ /* 0x000fe20000400000 */
[----:B------:R-:W-:Y:S02]  /*1a50*/  ISETP.GT.AND P1, PT, R16, RZ, P2 ;  /* 0x000000ff1000720c */ /* 0x000fe40001724270 */
[----:B0-----:R-:W-:Y:S01]  /*1a60*/  P2R R56, PR, RZ, 0x4 ;  /* 0x00000004ff387803 */ /* 0x001fe20000000000 */
[----:B------:R-:W-:-:S05]  /*1a70*/  FFMA R57, R60, R0, R57 ;  /* 0x000000003c397223 */ /* 0x000fca0000000039 */
[----:B------:R-:W-:-:S05]  /*1a80*/  F2FP.F16.F32.PACK_AB R57, RZ, R57 ;  /* 0x00000039ff39723e */ /* 0x000fca00000000ff */
[----:B------:R0:W-:Y:S01]  /*1a90*/  @P0 STG.E.U16 desc[UR12][R2.64+0x10], R57 ;  /* 0x0000103902000986 */ /* 0x0001e2000c10150c */
[----:B------:R-:W-:Y:S05]  /*1aa0*/  @!P1 BRA `(.L_x_30) ;  /* 0x0000000000049947 */ /* 0x000fea0003800000 */
[----:B------:R4:W5:Y:S02]  /*1ab0*/  LDG.E.LTC128B.U16 R22, desc[UR12][R4.64+0x12] ;  /* 0x0000120c04167981 */ /* 0x000964000c1e1520 */
.L_x_30:
[----:B------:R-:W-:Y:S05]  /*1ac0*/  BSYNC B0 ;  /* 0x0000000000007941 */ /* 0x000fea0003800000 */
.L_x_29:
[----:B0----5:R-:W-:Y:S01]  /*1ad0*/  HADD2.F32 R57, -RZ, R22.H0_H0 ;  /* 0x20000016ff397230 */ /* 0x021fe20000004100 */
[----:B------:R-:W-:Y:S01]  /*1ae0*/  ISETP.GT.AND P0, PT, R16, 0x8, P3 ;  /* 0x000000081000780c */ /* 0x000fe20001f04270 */
[----:B------:R-:W-:Y:S03]  /*1af0*/  BSSY B0, `(.L_x_31) ;  /* 0x0000007000007945 */ /* 0x000fe60003800000 */
[----:B------:R-:W-:-:S04]  /*1b00*/  FMUL R56, R57, R14 ;  /* 0x0000000e39387220 */ /* 0x000fc80000400000 */
[----:B------:R-:W-:-:S05]  /*1b10*/  FFMA R56, R61, R0, R56 ;  /* 0x000000003d387223 */ /* 0x000fca0000000038 */
[----:B------:R-:W-:-:S05]  /*1b20*/  F2FP.F16.F32.PACK_AB R56, RZ, R56 ;  /* 0x00000038ff38723e */ /* 0x000fca00000000ff */
[----:B------:R0:W-:Y:S01]  /*1b30*/  @P1 STG.E.U16 desc[UR12][R2.64+0x12], R56 ;  /* 0x0000123802001986 */ /* 0x0001e2000c10150c */
[----:B------:R-:W-:Y:S05]  /*1b40*/  @!P0 BRA `(.L_x_32) ;  /* 0x0000000000048947 */ /* 0x000fea0003800000 */
[----:B------:R0:W5:Y:S02]  /*1b50*/  LDG.E.LTC128B.U16 R22, desc[UR12][R12.64+0x10] ;  /* 0x0000100c0c167981 */ /* 0x000164000c1e1520 */
.L_x_32:
[----:B------:R-:W-:Y:S05]  /*1b60*/  BSYNC B0 ;  /* 0x0000000000007941 */ /* 0x000fea0003800000 */
.L_x_31:
[----:B-----5:R-:W-:Y:S01]  /*1b70*/  HADD2.F32 R57, -RZ, R22.H0_H0 ;  /* 0x20000016ff397230 */ /* 0x020fe20000004100 */
        /* <DEDUP_REMOVED lines=8> */
.L_x_34:
[----:B------:R-:W-:Y:S05]  /*1c00*/  BSYNC B0 ;  /* 0x0000000000007941 */ /* 0x000fea0003800000 */
.L_x_33:
[----:B-----5:R-:W-:Y:S01]  /*1c10*/  HADD2.F32 R59, -RZ, R22.H0_H0 ;  /* 0x20000016ff3b7230 */ /* 0x020fe20000004100 */
[----:B------:R-:W-:Y:S01]  /*1c20*/  ISETP.GT.AND P3, PT, R15, 0x10, PT ;  /* 0x000000100f00780c */ /* 0x000fe20003f64270 */
[C---:B0-----:R-:W-:Y:S01]  /*1c30*/  IMAD.SHL.U32 R57, R17.reuse, 0x2, RZ ;  /* 0x0000000211397824 */ /* 0x041fe200078e00ff */
[----:B------:R-:W-:Y:S01]  /*1c40*/  SHF.L.U64.HI R17, R17, 0x1, R18 ;  /* 0x0000000111117819 */ /* 0x000fe20000010212 */
[----:B------:R-:W-:Y:S01]  /*1c50*/  BSSY B0, `(.L_x_35) ;  /* 0x000000b000007945 */ /* 0x000fe20003800000 */
[----:B------:R-:W-:Y:S02]  /*1c60*/  FMUL R56, R59, R14 ;  /* 0x0000000e3b387220 */ /* 0x000fe40000400000 */
[----:B------:R-:W-:Y:S02]  /*1c70*/  IADD3 R18, P0, P2, R57, R2, R23 ;  /* 0x0000000239127210 */ /* 0x000fe40007a1e017 */
[----:B------:R-:W-:Y:S01]  /*1c80*/  FFMA R56, R63, R0, R56 ;  /* 0x000000003f387223 */ /* 0x000fe20000000038 */
[----:B------:R-:W-:-:S02]  /*1c90*/  P2R R23, PR, RZ, 0x8 ;  /* 0x00000008ff177803 */ /* 0x000fc40000000000 */
[----:B------:R-:W-:Y:S02]  /*1ca0*/  IADD3.X R19, R17, R3, R19, P0, P2 ;  /* 0x0000000311137210 */ /* 0x000fe400007e4413 */
[----:B------:R-:W-:Y:S02]  /*1cb0*/  F2FP.F16.F32.PACK_AB R56, RZ, R56 ;  /* 0x00000038ff38723e */ /* 0x000fe400000000ff */
[----:B------:R-:W-:-:S03]  /*1cc0*/  ISETP.GT.AND P0, PT, R16, RZ, P3 ;  /* 0x000000ff1000720c */ /* 0x000fc60001f04270 */
[----:B------:R0:W-:Y:S10]  /*1cd0*/  @P1 STG.E.U16 desc[UR12][R20.64+0x12], R56 ;  /* 0x0000123814001986 */ /* 0x0001f4000c10150c */
[----:B------:R-:W-:Y:S05]  /*1ce0*/  @!P0 BRA `(.L_x_36) ;  /* 0x0000000000048947 */ /* 0x000fea0003800000 */
[----:B------:R0:W5:Y:S02]  /*1cf0*/  LDG.E.LTC128B.U16 R22, desc[UR12][R4.64+0x20] ;  /* 0x0000200c04167981 */ /* 0x000164000c1e1520 */
.L_x_36:
[----:B------:R-:W-:Y:S05]  /*1d00*/  BSYNC B0 ;  /* 0x0000000000007941 */ /* 0x000fea0003800000 */
.L_x_35:
[----:B-----5:R-:W-:Y:S01]  /*1d10*/  HADD2.F32 R23, -RZ, R22.H0_H0 ;  /* 0x20000016ff177230 */ /* 0x020fe20000004100 */
[----:B------:R-:W-:Y:S01]  /*1d20*/  ISETP.GT.AND P1, PT, R15, 0x11, PT ;  /* 0x000000110f00780c */ /* 0x000fe20003f24270 */
[----:B------:R-:W-:Y:S03]  /*1d30*/  BSSY B0, `(.L_x_37) ;  /* 0x0000009000007945 */ /* 0x000fe60003800000 */
[----:B------:R-:W-:-:S04]  /*1d40*/  FMUL R23, R23, R14 ;  /* 0x0000000e17177220 */ /* 0x000fc80000400000 */
[----:B------:R-:W-:-:S05]  /*1d50*/  FFMA R23, R64, R0, R23 ;  /* 0x0000000040177223 */ /* 0x000fca0000000017 */
[----:B------:R-:W-:-:S05]  /*1d60*/  F2FP.F16.F32.PACK_AB R23, RZ, R23 ;  /* 0x00000017ff17723e */ /* 0x000fca00000000ff */
[----:B------:R1:W-:Y:S01]  /*1d70*/  @P0 STG.E.U16 desc[UR12][R2.64+0x20], R23 ;  /* 0x0000201702000986 */ /* 0x0003e2000c10150c */
[----:B------:R-:W-:Y:S02]  /*1d80*/  ISETP.GT.AND P0, PT, R16, RZ, P1 ;  /* 0x000000ff1000720c */ /* 0x000fe40000f04270 */
[----:B-1----:R-:W-:-:S11]  /*1d90*/  P2R R23, PR, RZ, 0x2 ;  /* 0x00000002ff177803 */ /* 0x002fd60000000000 */
[----:B------:R-:W-:Y:S05]  /*1da0*/  @!P0 BRA `(.L_x_38) ;  /* 0x0000000000048947 */ /* 0x000fea0003800000 */
[----:B------:R1:W5:Y:S02]  /*1db0*/  LDG.E.LTC128B.U16 R22, desc[UR12][R4.64+0x22] ;  /* 0x0000220c04167981 */ /* 0x000364000c1e1520 */
.L_x_38:
[----:B------:R-:W-:Y:S05]  /*1dc0*/  BSYNC B0 ;  /* 0x0000000000007941 */ /* 0x000fea0003800000 */
.L_x_37:
[----:B-----5:R-:W-:Y:S01]  /*1dd0*/  HADD2.F32 R23, -RZ, R22.H0_H0 ;  /* 0x20000016ff177230 */ /* 0x020fe20000004100 */
[----:B------:R-:W-:Y:S04]  /*1de0*/  BSSY B0, `(.L_x_39) ;  /* 0x0000008000007945 */ /* 0x000fe80003800000 */
[----:B0-----:R-:W-:-:S04]  /*1df0*/  FMUL R56, R23, R14 ;  /* 0x0000000e17387220 */ /* 0x001fc80000400000 */
[----:B------:R-:W-:-:S05]  /*1e00*/  FFMA R56, R65, R0, R56 ;  /* 0x0000000041387223 */ /* 0x000fca0000000038 */
[----:B------:R-:W-:-:S05]  /*1e10*/  F2FP.F16.F32.PACK_AB R56, RZ, R56 ;  /* 0x00000038ff38723e */ /* 0x000fca00000000ff */
[----:B------:R0:W-:Y:S01]  /*1e20*/  @P0 STG.E.U16 desc[UR12][R2.64+0x22], R56 ;  /* 0x0000223802000986 */ /* 0x0001e2000c10150c */
[----:B------:R-:W-:-:S13]  /*1e30*/  ISETP.GT.AND P0, PT, R16, 0x8, P3 ;  /* 0x000000081000780c */ /* 0x000fda0001f04270 */
[----:B0-----:R-:W-:Y:S05]  /*1e40*/  @!P0 BRA `(.L_x_40) ;  /* 0x0000000000048947 */ /* 0x001fea0003800000 */
[----:B------:R0:W5:Y:S02]  /*1e50*/  LDG.E.LTC128B.U16 R22, desc[UR12][R12.64+0x20] ;  /* 0x0000200c0c167981 */ /* 0x000164000c1e1520 */
.L_x_40:
[----:B------:R-:W-:Y:S05]  /*1e60*/  BSYNC B0 ;  /* 0x0000000000007941 */ /* 0x000fea0003800000 */
.L_x_39:
[----:B-----5:R-:W-:Y:S01]  /*1e70*/  HADD2.F32 R23, -RZ, R22.H0_H0 ;  /* 0x20000016ff177230 */ /* 0x020fe20000004100 */
[----:B------:R-:W-:Y:S01]  /*1e80*/  BSSY B0, `(.L_x_41) ;  /* 0x000000c000007945 */ /* 0x000fe20003800000 */
[----:B------:R-:W-:-:S03]  /*1e90*/  PRMT R56, R22, 0x7610, R56 ;  /* 0x0000761016387816 */ /* 0x000fc60000000038 */
[----:B------:R-:W-:-:S04]  /*1ea0*/  FMUL R23, R23, R14 ;  /* 0x0000000e17177220 */ /* 0x000fc80000400000 */
[----:B------:R-:W-:-:S05]  /*1eb0*/  FFMA R23, R66, R0, R23 ;  /* 0x0000000042177223 */ /* 0x000fca0000000017 */
[----:B------:R-:W-:-:S04]  /*1ec0*/  F2FP.F16.F32.PACK_AB R23, RZ, R23 ;  /* 0x00000017ff17723e */ /* 0x000fc800000000ff */
[----:B------:R-:W-:-:S05]  /*1ed0*/  PRMT R58, R23, 0x7610, R58 ;  /* 0x00007610173a7816 */ /* 0x000fca000000003a */
[----:B------:R0:W-:Y:S01]  /*1ee0*/  @P0 STG.E.U16 desc[UR12][R20.64+0x20], R58 ;  /* 0x0000203a14000986 */ /* 0x0001e2000c10150c */
[----:B------:R-:W-:-:S05]  /*1ef0*/  IADD3 R59, P0, R6, 0x40, RZ ;  /* 0x00000040063b7810 */ /* 0x000fca0007f1e0ff */
[----:B------:R-:W-:Y:S01]  /*1f00*/  IMAD.X R23, RZ, RZ, R7, P0 ;  /* 0x000000ffff177224 */ /* 0x000fe200000e0607 */
[----:B------:R-:W-:-:S13]  /*1f10*/  ISETP.GT.AND P0, PT, R16, 0x8, P1 ;  /* 0x000000081000780c */ /* 0x000fda0000f04270 */
[----:B0-----:R-:W-:Y:S05]  /*1f20*/  @!P0 BRA `(.L_x_42) ;  /* 0x0000000000048947 */ /* 0x001fea0003800000 */
[----:B------:R0:W5:Y:S02]  /*1f30*/  LDG.E.LTC128B.U16 R56, desc[UR12][R12.64+0x22] ;  /* 0x0000220c0c387981 */ /* 0x000164000c1e1520 */
.L_x_42:
[----:B------:R-:W-:Y:S05]  /*1f40*/  BSYNC B0 ;  /* 0x0000000000007941 */ /* 0x000fea0003800000 */
.L_x_41:
[----:B-----5:R-:W-:Y:S01]  /*1f50*/  HADD2.F32 R7, -RZ, R56.H0_H0 ;  /* 0x20000038ff077230 */ /* 0x020fe20000004100 */
[----:B------:R-:W-:Y:S01]  /*1f60*/  ISETP.GT.AND P2, PT, R15, 0x18, PT ;  /* 0x000000180f00780c */ /* 0x000fe20003f44270 */
[----:B------:R-:W-:Y:S01]  /*1f70*/  IMAD.WIDE.U32 R10, R59, UR6, R10 ;  /* 0x000000063b0a7c25 */ /* 0x000fe2000f8e000a */
[----:B------:R-:W-:Y:S03]  /*1f80*/  BSSY B0, `(.L_x_43) ;  /* 0x0000014000007945 */ /* 0x000fe60003800000 */
[----:B------:R-:W-:-:S04]  /*1f90*/  FMUL R6, R7, R14 ;  /* 0x0000000e07067220 */ /* 0x000fc80000400000 */
[----:B------:R-:W-:-:S05]  /*1fa0*/  FFMA R6, R67, R0, R6 ;  /* 0x0000000043067223 */ /* 0x000fca0000000006 */
[----:B------:R-:W-:Y:S01]  /*1fb0*/  F2FP.F16.F32.PACK_AB R7, RZ, R6 ;  /* 0x00000006ff07723e */ /* 0x000fe200000000ff */
[----:B------:R-:W-:Y:S02]  /*1fc0*/  IMAD R6, R23, UR6, RZ ;  /* 0x0000000617067c24 */ /* 0x000fe4000f8e02ff */
[----:B------:R-:W-:Y:S01]  /*1fd0*/  IMAD.WIDE.U32 R22, R59, UR6, R8 ;  /* 0x000000063b167c25 */ /* 0x000fe2000f8e0008 */
[----:B------:R-:W-:-:S03]  /*1fe0*/  PRMT R58, R7, 0x7610, R58 ;  /* 0x00007610073a7816 */ /* 0x000fc6000000003a */
[----:B------:R-:W-:Y:S02]  /*1ff0*/  IMAD R61, R59, UR7, R6 ;  /* 0x000000073b3d7c24 */ /* 0x000fe4000f8e0206 */
[----:B------:R0:W-:Y:S01]  /*2000*/  @P0 STG.E.U16 desc[UR12][R20.64+0x22], R58 ;  /* 0x0000223a14000986 */ /* 0x0001e2000c10150c */
[----:B------:R-:W-:Y:S01]  /*2010*/  LEA R6, P0, R22, UR8, 0x1 ;  /* 0x0000000816067c11 */ /* 0x000fe2000f8008ff */
[----:B------:R-:W-:-:S05]  /*2020*/  IMAD.IADD R7, R23, 0x1, R61 ;  /* 0x0000000117077824 */ /* 0x000fca00078e023d */
[----:B------:R-:W-:Y:S02]  /*2030*/  LEA.HI.X R7, R22, UR9, R7, 0x1, P0 ;  /* 0x0000000916077c11 */ /* 0x000fe400080f0c07 */
[----:B------:R-:W-:-:S04]  /*2040*/  IADD3 R10, P0, R8, R10, RZ ;  /* 0x0000000a080a7210 */ /* 0x000fc80007f1e0ff */
[----:B------:R-:W-:Y:S02]  /*2050*/  IADD3.X R9, R9, R61, R11, P0, !PT ;  /* 0x0000003d09097210 */ /* 0x000fe400007fe40b */
[----:B------:R-:W-:-:S04]  /*2060*/  LEA R8, P0, R10, UR8, 0x1 ;  /* 0x000000080a087c11 */ /* 0x000fc8000f8008ff */
[----:B------:R-:W-:Y:S02]  /*2070*/  LEA.HI.X R9, R10, UR9, R9, 0x1, P0 ;  /* 0x000000090a097c11 */ /* 0x000fe400080f0c09 */
[----:B------:R-:W-:Y:S02]  /*2080*/  ISETP.GT.AND P0, PT, R16, RZ, P2 ;  /* 0x000000ff1000720c */ /* 0x000fe40001704270 */
[----:B------:R-:W-:-:S11]  /*2090*/  P2R R10, PR, RZ, 0x4 ;  /* 0x00000004ff0a7803 */ /* 0x000fd60000000000 */
[----:B0-----:R-:W-:Y:S05]  /*20a0*/  @!P0 BRA `(.L_x_44) ;  /* 0x0000000000048947 */ /* 0x001fea0003800000 */
[----:B------:R0:W5:Y:S02]  /*20b0*/  LDG.E.LTC128B.U16 R56, desc[UR12][R4.64+0x30] ;  /* 0x0000300c04387981 */ /* 0x000164000c1e1520 */
.L_x_44:
[----:B------:R-:W-:Y:S05]  /*20c0*/  BSYNC B0 ;  /* 0x0000000000007941 */ /* 0x000fea0003800000 */
.L_x_43:
[----:B-----5:R-:W-:Y:S01]  /*20d0*/  HADD2.F32 R11, -RZ, R56.H0_H0 ;  /* 0x20000038ff0b7230 */ /* 0x020fe20000004100 */
[----:B------:R-:W-:Y:S01]  /*20e0*/  ISETP.GT.AND P1, PT, R15, 0x19, PT ;  /* 0x000000190f00780c */ /* 0x000fe20003f24270 */
[----:B------:R-:W-:Y:S03]  /*20f0*/  BSSY B0, `(.L_x_45) ;  /* 0x0000009000007945 */ /* 0x000fe60003800000 */
[----:B------:R-:W-:Y:S01]  /*2100*/  FMUL R11, R11, R14 ;  /* 0x0000000e0b0b7220 */ /* 0x000fe20000400000 */
[----:B------:R-:W-:-:S03]  /*2110*/  P2R R10, PR, RZ, 0x2 ;  /* 0x00000002ff0a7803 */ /* 0x000fc60000000000 */
[----:B------:R-:W-:-:S05]  /*2120*/  FFMA R11, R68, R0, R11 ;  /* 0x00000000440b7223 */ /* 0x000fca000000000b */
[----:B------:R-:W-:-:S05]  /*2130*/  F2FP.F16.F32.PACK_AB R11, RZ, R11 ;  /* 0x0000000bff0b723e */ /* 0x000fca00000000ff */
[----:B------:R0:W-:Y:S01]  /*2140*/  @P0 STG.E.U16 desc[UR12][R2.64+0x30], R11 ;  /* 0x0000300b02000986 */ /* 0x0001e2000c10150c */
[----:B------:R-:W-:-:S13]  /*2150*/  ISETP.GT.AND P0, PT, R16, RZ, P1 ;  /* 0x000000ff1000720c */ /* 0x000fda0000f04270 */
[----:B0-----:R-:W-:Y:S05]  /*2160*/  @!P0 BRA `(.L_x_46) ;  /* 0x0000000000048947 */ /* 0x001fea0003800000 */
[----:B------:R0:W5:Y:S02]  /*2170*/  LDG.E.LTC128B.U16 R56, desc[UR12][R4.64+0x32] ;  /* 0x0000320c04387981 */ /* 0x000164000c1e1520 */
.L_x_46:
[----:B------:R-:W-:Y:S05]  /*2180*/  BSYNC B0 ;  /* 0x0000000000007941 */ /* 0x000fea0003800000 */
.L_x_45:
[----:B-----5:R-:W-:Y:S01]  /*2190*/  HADD2.F32 R11, -RZ, R56.H0_H0 ;  /* 0x20000038ff0b7230 */ /* 0x020fe20000004100 */
[----:B------:R-:W-:Y:S04]  /*21a0*/  BSSY B0, `(.L_x_47) ;  /* 0x0000008000007945 */ /* 0x000fe80003800000 */
[----:B------:R-:W-:-:S04]  /*21b0*/  FMUL R10, R11, R14 ;  /* 0x0000000e0b0a7220 */ /* 0x000fc80000400000 */
[----:B------:R-:W-:-:S05]  /*21c0*/  FFMA R10, R69, R0, R10 ;  /* 0x00000000450a7223 */ /* 0x000fca000000000a */
[----:B------:R-:W-:-:S05]  /*21d0*/  F2FP.F16.F32.PACK_AB R10, RZ, R10 ;  /* 0x0000000aff0a723e */ /* 0x000fca00000000ff */
[----:B------:R0:W-:Y:S01]  /*21e0*/  @P0 STG.E.U16 desc[UR12][R2.64+0x32], R10 ;  /* 0x0000320a02000986 */ /* 0x0001e2000c10150c */
[----:B------:R-:W-:-:S13]  /*21f0*/  ISETP.GT.AND P0, PT, R16, 0x8, P2 ;  /* 0x000000081000780c */ /* 0x000fda0001704270 */
[----:B0-----:R-:W-:Y:S05]  /*2200*/  @!P0 BRA `(.L_x_48) ;  /* 0x0000000000048947 */ /* 0x001fea0003800000 */
[----:B------:R0:W5:Y:S02]  /*2210*/  LDG.E.LTC128B.U16 R56, desc[UR12][R12.64+0x30] ;  /* 0x0000300c0c387981 */ /* 0x000164000c1e1520 */
.L_x_48:
[----:B------:R-:W-:Y:S05]  /*2220*/  BSYNC B0 ;  /* 0x0000000000007941 */ /* 0x000fea0003800000 */
.L_x_47:
        /* <DEDUP_REMOVED lines=9> */
.L_x_50:
[----:B------:R-:W-:Y:S05]  /*22c0*/  BSYNC B0 ;  /* 0x0000000000007941 */ /* 0x000fea0003800000 */
.L_x_49:
        /* <DEDUP_REMOVED lines=11> */
.L_x_52:
[----:B------:R-:W-:Y:S05]  /*2380*/  BSYNC B0 ;  /* 0x0000000000007941 */ /* 0x000fea0003800000 */
.L_x_51:
        /* <DEDUP_REMOVED lines=11> */
.L_x_54:
[----:B------:R-:W-:Y:S05]  /*2440*/  BSYNC B0 ;  /* 0x0000000000007941 */ /* 0x000fea0003800000 */
.L_x_53:
        /* <DEDUP_REMOVED lines=9> */
.L_x_56:
[----:B------:R-:W-:Y:S05]  /*24e0*/  BSYNC B0 ;  /* 0x0000000000007941 */ /* 0x000fea0003800000 */
.L_x_55:
        /* <DEDUP_REMOVED lines=9> */
.L_x_58:
[----:B------:R-:W-:Y:S05]  /*2580*/  BSYNC B0 ;  /* 0x0000000000007941 */ /* 0x000fea0003800000 */
.L_x_57:
        /* <DEDUP_REMOVED lines=11> */
.L_x_60:
[----:B------:R-:W-:Y:S05]  /*2640*/  BSYNC B0 ;  /* 0x0000000000007941 */ /* 0x000fea0003800000 */
.L_x_59:
[----:B-----5:R-:W-:Y:S01]  /*2650*/  HADD2.F32 R11, -RZ, R56.H0_H0 ;  /* 0x20000038ff0b7230 */ /* 0x020fe20000004100 */
[----:B------:R-:W-:Y:S01]  /*2660*/  ISETP.GT.AND P4, PT, R15, 0x29, PT ;  /* 0x000000290f00780c */ /* 0x000fe20003f84270 */
[----:B------:R-:W-:Y:S03]  /*2670*/  BSSY B0, `(.L_x_61) ;  /* 0x0000008000007945 */ /* 0x000fe60003800000 */
[----:B------:R-:W-:-:S04]  /*2680*/  FMUL R11, R11, R14 ;  /* 0x0000000e0b0b7220 */ /* 0x000fc80000400000 */
[----:B------:R-:W-:-:S05]  /*2690*/  FFMA R11, R76, R0, R11 ;  /* 0x000000004c0b7223 */ /* 0x000fca000000000b */
[----:B------:R-:W-:-:S05]  /*26a0*/  F2FP.F16.F32.PACK_AB R11, RZ, R11 ;  /* 0x0000000bff0b723e */ /* 0x000fca00000000ff */
[----:B------:R0:W-:Y:S01]  /*26b0*/  @P0 STG.E.U16 desc[UR12][R2.64+0x50], R11 ;  /* 0x0000500b02000986 */ /* 0x0001e2000c10150c */
[----:B------:R-:W-:-:S13]  /*26c0*/  ISETP.GT.AND P0, PT, R16, RZ, P4 ;  /* 0x000000ff1000720c */ /* 0x000fda0002704270 */
[----:B0-----:R-:W-:Y:S05]  /*26d0*/  @!P0 BRA `(.L_x_62) ;  /* 0x0000000000048947 */ /* 0x001fea0003800000 */
[----:B------:R0:W5:Y:S02]  /*26e0*/  LDG.E.LTC128B.U16 R56, desc[UR12][R4.64+0x52] ;  /* 0x0000520c04387981 */ /* 0x000164000c1e1520 */
.L_x_62:
[----:B------:R-:W-:Y:S05]  /*26f0*/  BSYNC B0 ;  /* 0x0000000000007941 */ /* 0x000fea0003800000 */
.L_x_61:
        /* <DEDUP_REMOVED lines=9> */
.L_x_64:
[----:B------:R-:W-:Y:S05]  /*2790*/  BSYNC B0 ;  /* 0x0000000000007941 */ /* 0x000fea0003800000 */
.L_x_63:
        /* <DEDUP_REMOVED lines=9> */
.L_x_66:
[----:B------:R-:W-:Y:S05]  /*2830*/  BSYNC B0 ;  /* 0x0000000000007941 */ /* 0x000fea0003800000 */
.L_x_65:
        /* <DEDUP_REMOVED lines=10> */
.L_x_68:
[----:B------:R-:W-:Y:S05]  /*28e0*/  BSYNC B0 ;  /* 0x0000000000007941 */ /* 0x000fea0003800000 */
.L_x_67:
        /* <DEDUP_REMOVED lines=10> */
.L_x_70:
[----:B------:R-:W-:Y:S05]  /*2990*/  BSYNC B0 ;  /* 0x0000000000007941 */ /* 0x000fea0003800000 */
.L_x_69:
        /* <DEDUP_REMOVED lines=9> */
.L_x_72:
[----:B------:R-:W-:Y:S05]  /*2a30*/  BSYNC B0 ;  /* 0x0000000000007941 */ /* 0x000fea0003800000 */
.L_x_71:
        /* <DEDUP_REMOVED lines=9> */
.L_x_74:
[----:B------:R-:W-:Y:S05]  /*2ad0*/  BSYNC B0 ;  /* 0x0000000000007941 */ /* 0x000fea0003800000 */
.L_x_73:
        /* <DEDUP_REMOVED lines=10> */
.L_x_76:
[----:B------:R-:W-:Y:S05]  /*2b80*/  BSYNC B0 ;  /* 0x0000000000007941 */ /* 0x000fea0003800000 */
.L_x_75:
[----:B-----5:R-:W-:Y:S01]  /*2b90*/  HADD2.F32 R11, -RZ, R56.H0_H0 ;  /* 0x20000038ff0b7230 */ /* 0x020fe20000004100 */
[----:B------:R-:W-:Y:S04]  /*2ba0*/  BSSY B0, `(.L_x_77) ;  /* 0x000000d000007945 */ /* 0x000fe80003800000 */
[----:B------:R-:W-:-:S04]  /*2bb0*/  FMUL R11, R11, R14 ;  /* 0x0000000e0b0b7220 */ /* 0x000fc80000400000 */
[----:B------:R-:W-:-:S05]  /*2bc0*/  FFMA R11, R84, R0, R11 ;  /* 0x00000000540b7223 */ /* 0x000fca000000000b */
[----:B------:R-:W-:-:S05]  /*2bd0*/  F2FP.F16.F32.PACK_AB R11, RZ, R11 ;  /* 0x0000000bff0b723e */ /* 0x000fca00000000ff */
[----:B------:R1:W-:Y:S01]  /*2be0*/  @P0 STG.E.U16 desc[UR12][R2.64+0x70], R11 ;  /* 0x0000700b02000986 */ /* 0x0003e2000c10150c */
[----:B------:R-:W-:-:S05]  /*2bf0*/  IADD3 R22, P0, R57, R20, RZ ;  /* 0x0000001439167210 */ /* 0x000fca0007f1e0ff */
[----:B------:R-:W-:Y:S01]  /*2c00*/  IMAD.X R23, R17, 0x1, R21, P0 ;  /* 0x0000000111177824 */ /* 0x000fe200000e0615 */
[----:B------:R-:W-:-:S05]  /*2c10*/  IADD3 R10, P0, R57, R2, RZ ;  /* 0x00000002390a7210 */ /* 0x000fca0007f1e0ff */
[----:B-1----:R-:W-:Y:S01]  /*2c20*/  IMAD.X R11, R17, 0x1, R3, P0 ;  /* 0x00000001110b7824 */ /* 0x002fe200000e0603 */
[----:B------:R-:W-:-:S04]  /*2c30*/  ISETP.GT.AND P0, PT, R15, 0x39, PT ;  /* 0x000000390f00780c */ /* 0x000fc80003f04270 */
[----:B------:R-:W-:-:S13]  /*2c40*/  ISETP.GT.AND P5, PT, R16, RZ, P0 ;  /* 0x000000ff1000720c */ /* 0x000fda00007a4270 */
[----:B------:R-:W-:Y:S05]  /*2c50*/  @!P5 BRA `(.L_x_78) ;  /* 0x000000000004d947 */ /* 0x000fea0003800000 */
[----:B------:R1:W5:Y:S02]  /*2c60*/  LDG.E.LTC128B.U16 R56, desc[UR12][R4.64+0x72] ;  /* 0x0000720c04387981 */ /* 0x000364000c1e1520 */
.L_x_78:
[----:B------:R-:W-:Y:S05]  /*2c70*/  BSYNC B0 ;  /* 0x0000000000007941 */ /* 0x000fea0003800000 */
.L_x_77:
[----:B01-345:R-:W-:Y:S01]  /*2c80*/  HADD2.F32 R5, -RZ, R56.H0_H0 ;  /* 0x20000038ff057230 */ /* 0x03bfe20000004100 */
        /* <DEDUP_REMOVED lines=8> */
.L_x_80:
[----:B------:R-:W-:Y:S05]  /*2d10*/  BSYNC B0 ;  /* 0x0000000000007941 */ /* 0x000fea0003800000 */
.L_x_79:
[----:B-----5:R-:W-:Y:S01]  /*2d20*/  HADD2.F32 R3, -RZ, R56.H0_H0 ;  /* 0x20000038ff037230 */ /* 0x020fe20000004100 */
[----:B------:R-:W-:Y:S04]  /*2d30*/  BSSY B0, `(.L_x_81) ;  /* 0x0000008000007945 */ /* 0x000fe80003800000 */
[----:B------:R-:W-:-:S04]  /*2d40*/  FMUL R3, R3, R14 ;  /* 0x0000000e03037220 */ /* 0x000fc80000400000 */
[----:B------:R-:W-:-:S05]  /*2d50*/  FFMA R3, R86, R0, R3 ;  /* 0x0000000056037223 */ /* 0x000fca0000000003 */
[----:B------:R-:W-:-:S05]  /*2d60*/  F2FP.F16.F32.PACK_AB R3, RZ, R3 ;  /* 0x00000003ff03723e */ /* 0x000fca00000000ff */
[----:B------:R1:W-:Y:S01]  /*2d70*/  @P5 STG.E.U16 desc[UR12][R20.64+0x70], R3 ;  /* 0x0000700314005986 */ /* 0x0003e2000c10150c */
[----:B------:R-:W-:-:S13]  /*2d80*/  ISETP.GT.AND P5, PT, R16, 0x8, P0 ;  /* 0x000000081000780c */ /* 0x000fda00007a4270 */
[----:B-1----:R-:W-:Y:S05]  /*2d90*/  @!P5 BRA `(.L_x_82) ;  /* 0x000000000004d947 */ /* 0x002fea0003800000 */
[----:B------:R1:W5:Y:S02]  /*2da0*/  LDG.E.LTC128B.U16 R56, desc[UR12][R12.64+0x72] ;  /* 0x0000720c0c387981 */ /* 0x000364000c1e1520 */
.L_x_82:
[----:B------:R-:W-:Y:S05]  /*2db0*/  BSYNC B0 ;  /* 0x0000000000007941 */ /* 0x000fea0003800000 */
.L_x_81:
[----:B-----5:R-:W-:-:S05]  /*2dc0*/  HADD2.F32 R3, -RZ, R56.H0_H0 ;  /* 0x20000038ff037230 */ /* 0x020fca0000004100 */
[----:B------:R-:W-:-:S04]  /*2dd0*/  FMUL R2, R3, R14 ;  /* 0x0000000e03027220 */ /* 0x000fc80000400000 */
[----:B------:R-:W-:-:S05]  /*2de0*/  FFMA R2, R87, R0, R2 ;  /* 0x0000000057027223 */ /* 0x000fca0000000002 */
[----:B------:R-:W-:-:S05]  /*2df0*/  F2FP.F16.F32.PACK_AB R2, RZ, R2 ;  /* 0x00000002ff02723e */ /* 0x000fca00000000ff */
[----:B------:R3:W-:Y:S01]  /*2e00*/  @P5 STG.E.U16 desc[UR12][R20.64+0x72], R2 ;  /* 0x0000720214005986 */ /* 0x0007e2000c10150c */
[----:B------:R-:W-:-:S04]  /*2e10*/  ISETP.GT.AND P5, PT, R15, RZ, PT ;  /* 0x000000ff0f00720c */ /* 0x000fc80003fa4270 */
[----:B------:R-:W-:-:S13]  /*2e20*/  ISETP.GT.AND P5, PT, R16, 0x40, P5 ;  /* 0x000000401000780c */ /* 0x000fda0002fa4270 */
[----:B------:R-:W4:Y:S01]  /*2e30*/  @P5 LDG.E.LTC128B.U16 R56, desc[UR12][R6.64] ;  /* 0x0000000c06385981 */ /* 0x000f22000c1e1520 */
[----:B------:R-:W-:Y:S01]  /*2e40*/  BSSY B0, `(.L_x_83) ;  /* 0x000000a000007945 */ /* 0x000fe20003800000 */
[----:B----4-:R-:W-:-:S05]  /*2e50*/  HADD2.F32 R3, -RZ, R56.H0_H0 ;  /* 0x20000038ff037230 */ /* 0x010fca0000004100 */
[----:B------:R-:W-:-:S04]  /*2e60*/  FMUL R3, R3, R14 ;  /* 0x0000000e03037220 */ /* 0x000fc80000400000 */
[----:B------:R-:W-:-:S05]  /*2e70*/  FFMA R3, R24, R0, R3 ;  /* 0x0000000018037223 */ /* 0x000fca0000000003 */
[----:B------:R-:W-:-:S05]  /*2e80*/  F2FP.F16.F32.PACK_AB R3, RZ, R3 ;  /* 0x00000003ff03723e */ /* 0x000fca00000000ff */
[----:B------:R3:W-:Y:S01]  /*2e90*/  @P5 STG.E.U16 desc[UR12][R10.64], R3 ;  /* 0x000000030a005986 */ /* 0x0007e2000c10150c */
[----:B------:R-:W-:-:S04]  /*2ea0*/  ISETP.GT.AND P5, PT, R15, 0x1, PT ;  /* 0x000000010f00780c */ /* 0x000fc80003fa4270 */
[----:B------:R-:W-:-:S13]  /*2eb0*/  ISETP.GT.AND P5, PT, R16, 0x40, P5 ;  /* 0x000000401000780c */ /* 0x000fda0002fa4270 */
[----:B---3--:R-:W-:Y:S05]  /*2ec0*/  @!P5 BRA `(.L_x_84) ;  /* 0x000000000004d947 */ /* 0x008fea0003800000 */
[----:B------:R3:W5:Y:S02]  /*2ed0*/  LDG.E.LTC128B.U16 R56, desc[UR12][R6.64+0x2] ;  /* 0x0000020c06387981 */ /* 0x000764000c1e1520 */
.L_x_84:
[----:B------:R-:W-:Y:S05]  /*2ee0*/  BSYNC B0 ;  /* 0x0000000000007941 */ /* 0x000fea0003800000 */
.L_x_83:
[----:B-----5:R-:W-:Y:S01]  /*2ef0*/  HADD2.F32 R3, -RZ, R56.H0_H0 ;  /* 0x20000038ff037230 */ /* 0x020fe20000004100 */
[----:B------:R-:W-:Y:S04]  /*2f00*/  BSSY B0, `(.L_x_85) ;  /* 0x000000c000007945 */ /* 0x000fe80003800000 */
[----:B------:R-:W-:Y:S01]  /*2f10*/  FMUL R2, R3, R14 ;  /* 0x0000000e03027220 */ /* 0x000fe20000400000 */
[----:B------:R-:W-:-:S03]  /*2f20*/  @P5 IMAD.MOV.U32 R3, RZ, RZ, R11 ;  /* 0x000000ffff035224 */ /* 0x000fc600078e000b */
[----:B------:R-:W-:-:S05]  /*2f30*/  FFMA R2, R25, R0, R2 ;  /* 0x0000000019027223 */ /* 0x000fca0000000002 */
[----:B------:R-:W-:-:S04]  /*2f40*/  F2FP.F16.F32.PACK_AB R2, RZ, R2 ;  /* 0x00000002ff02723e */ /* 0x000fc800000000ff */
[----:B------:R-:W-:Y:S01]  /*2f50*/  PRMT R4, R2, 0x7610, R4 ;  /* 0x0000761002047816 */ /* 0x000fe20000000004 */
[----:B------:R-:W-:-:S05]  /*2f60*/  @P5 IMAD.MOV.U32 R2, RZ, RZ, R10 ;  /* 0x000000ffff025224 */ /* 0x000fca00078e000a */
[----:B------:R4:W-:Y:S01]  /*2f70*/  @P5 STG.E.U16 desc[UR12][R2.64+0x2], R4 ;  /* 0x0000020402005986 */ /* 0x0009e2000c10150c */
[----:B------:R-:W-:-:S04]  /*2f80*/  ISETP.GT.AND P5, PT, R15, RZ, PT ;  /* 0x000000ff0f00720c */ /* 0x000fc80003fa4270 */
[----:B------:R-:W-:-:S13]  /*2f90*/  ISETP.GT.AND P5, PT, R16, 0x48, P5 ;  /* 0x000000481000780c */ /* 0x000fda0002fa4270 */
[----:B----4-:R-:W-:Y:S05]  /*2fa0*/  @!P5 BRA `(.L_x_86) ;  /* 0x000000000004d947 */ /* 0x010fea0003800000 */
[----:B------:R4:W5:Y:S02]  /*2fb0*/  LDG.E.LTC128B.U16 R56, desc[UR12][R8.64] ;  /* 0x0000000c08387981 */ /* 0x000964000c1e1520 */
.L_x_86:
[----:B------:R-:W-:Y:S05]  /*2fc0*/  BSYNC B0 ;  /* 0x0000000000007941 */ /* 0x000fea0003800000 */
.L_x_85:
[----:B-----5:R-:W-:Y:S01]  /*2fd0*/  HADD2.F32 R3, -RZ, R56.H0_H0 ;  /* 0x20000038ff037230 */ /* 0x020fe20000004100 */
[----:B------:R-:W-:Y:S04]  /*2fe0*/  BSSY B0, `(.L_x_87) ;  /* 0x0000009000007945 */ /* 0x000fe80003800000 */
[----:B------:R-:W-:-:S04]  /*2ff0*/  FMUL R3, R3, R14 ;  /* 0x0000000e03037220 */ /* 0x000fc80000400000 */
[----:B------:R-:W-:-:S05]  /*3000*/  FFMA R3, R26, R0, R3 ;  /* 0x000000001a037223 */ /* 0x000fca0000000003 */
[----:B------:R-:W-:-:S05]  /*3010*/  F2FP.F16.F32.PACK_AB R3, RZ, R3 ;  /* 0x00000003ff03723e */ /* 0x000fca00000000ff */
[----:B------:R0:W-:Y:S01]  /*3020*/  @P5 STG.E.U16 desc[UR12][R22.64], R3 ;  /* 0x0000000316005986 */ /* 0x0001e2000c10150c */
[----:B------:R-:W-:-:S04]  /*3030*/  ISETP.GT.AND P5, PT, R15, 0x1, PT ;  /* 0x000000010f00780c */ /* 0x000fc80003fa4270 */
[----:B------:R-:W-:-:S13]  /*3040*/  ISETP.GT.AND P5, PT, R16, 0x48, P5 ;  /* 0x000000481000780c */ /* 0x000fda0002fa4270 */
[----:B0-----:R-:W-:Y:S05]  /*3050*/  @!P5 BRA `(.L_x_88) ;  /* 0x000000000004d947 */ /* 0x001fea0003800000 */
[----:B------:R0:W5:Y:S02]  /*3060*/  LDG.E.LTC128B.U16 R56, desc[UR12][R8.64+0x2] ;  /* 0x0000020c08387981 */ /* 0x000164000c1e1520 */
.L_x_88:
[----:B------:R-:W-:Y:S05]  /*3070*/  BSYNC B0 ;  /* 0x0000000000007941 */ /* 0x000fea0003800000 */
.L_x_87:
        /* <DEDUP_REMOVED lines=10> */
.L_x_90:
[----:B------:R-:W-:Y:S05]  /*3120*/  BSYNC B0 ;  /* 0x0000000000007941 */ /* 0x000fea0003800000 */
.L_x_89:
[----:B-----5:R-:W-:Y:S01]  /*3130*/  HADD2.F32 R3, -RZ, R56.H0_H0 ;  /* 0x20000038ff037230 */ /* 0x020fe20000004100 */
[----:B------:R-:W-:Y:S01]  /*3140*/  BSSY B0, `(.L_x_91) ;  /* 0x000000c000007945 */ /* 0x000fe20003800000 */
[----:B------:R-:W-:-:S03]  /*3150*/  @P5 IMAD.MOV.U32 R2, RZ, RZ, R10 ;  /* 0x000000ffff025224 */ /* 0x000fc600078e000a */
[----:B------:R-:W-:-:S04]  /*3160*/  FMUL R3, R3, R14 ;  /* 0x0000000e03037220 */ /* 0x000fc80000400000 */
[----:B------:R-:W-:-:S05]  /*3170*/  FFMA R3, R28, R0, R3 ;  /* 0x000000001c037223 */ /* 0x000fca0000000003 */
[----:B------:R-:W-:-:S04]  /*3180*/  F2FP.F16.F32.PACK_AB R3, RZ, R3 ;  /* 0x00000003ff03723e */ /* 0x000fc800000000ff */
[----:B------:R-:W-:Y:S01]  /*3190*/  PRMT R4, R3, 0x7610, R4 ;  /* 0x0000761003047816 */ /* 0x000fe20000000004 */
[----:B------:R-:W-:-:S05]  /*31a0*/  @P5 IMAD.MOV.U32 R3, RZ, RZ, R11 ;  /* 0x000000ffff035224 */ /* 0x000fca00078e000b */
[----:B------:R0:W-:Y:S01]  /*31b0*/  @P5 STG.E.U16 desc[UR12][R2.64+0x10], R4 ;  /* 0x0000100402005986 */ /* 0x0001e2000c10150c */
[----:B------:R-:W-:-:S04]  /*31c0*/  ISETP.GT.AND P5, PT, R15, 0x9, PT ;  /* 0x000000090f00780c */ /* 0x000fc80003fa4270 */
[----:B------:R-:W-:-:S13]  /*31d0*/  ISETP.GT.AND P5, PT, R16, 0x40, P5 ;  /* 0x000000401000780c */ /* 0x000fda0002fa4270 */
[----:B0-----:R-:W-:Y:S05]  /*31e0*/  @!P5 BRA `(.L_x_92) ;  /* 0x000000000004d947 */ /* 0x001fea0003800000 */
[----:B------:R0:W5:Y:S02]  /*31f0*/  LDG.E.LTC128B.U16 R56, desc[UR12][R6.64+0x12] ;  /* 0x0000120c06387981 */ /* 0x000164000c1e1520 */
.L_x_92:
[----:B------:R-:W-:Y:S05]  /*3200*/  BSYNC B0 ;  /* 0x0000000000007941 */ /* 0x000fea0003800000 */
.L_x_91:
        /* <DEDUP_REMOVED lines=13> */
.L_x_94:
[----:B------:R-:W-:Y:S05]  /*32e0*/  BSYNC B0 ;  /* 0x0000000000007941 */ /* 0x000fea0003800000 */
.L_x_93:
        /* <DEDUP_REMOVED lines=10> */
.L_x_96:
[----:B------:R-:W-:Y:S05]  /*3390*/  BSYNC B0 ;  /* 0x0000000000007941 */ /* 0x000fea0003800000 */
.L_x_95:
        /* <DEDUP_REMOVED lines=13> */
.L_x_98:
[----:B------:R-:W-:Y:S05]  /*3470*/  BSYNC B0 ;  /* 0x0000000000007941 */ /* 0x000fea0003800000 */
.L_x_97:
        /* <DEDUP_REMOVED lines=13> */
.L_x_100:
[----:B------:R-:W-:Y:S05]  /*3550*/  BSYNC B0 ;  /* 0x0000000000007941 */ /* 0x000fea0003800000 */
.L_x_99:
        /* <DEDUP_REMOVED lines=13> */
.L_x_102:
[----:B------:R-:W-:Y:S05]  /*3630*/  BSYNC B0 ;  /* 0x0000000000007941 */ /* 0x000fea0003800000 */
.L_x_101:
        /* <DEDUP_REMOVED lines=13> */
.L_x_104:
[----:B------:R-:W-:Y:S05]  /*3710*/  BSYNC B0 ;  /* 0x0000000000007941 */ /* 0x000fea0003800000 */
.L_x_103:
        /* <DEDUP_REMOVED lines=13> */
.L_x_106:
[----:B------:R-:W-:Y:S05]  /*37f0*/  BSYNC B0 ;  /* 0x0000000000007941 */ /* 0x000fea0003800000 */
.L_x_105:
        /* <DEDUP_REMOVED lines=13> */
.L_x_108:
[----:B------:R-:W-:Y:S05]  /*38d0*/  BSYNC B0 ;  /* 0x0000000000007941 */ /* 0x000fea0003800000 */
.L_x_107:
        /* <DEDUP_REMOVED lines=13> */
.L_x_110:
[----:B------:R-:W-:Y:S05]  /*39b0*/  BSYNC B0 ;  /* 0x0000000000007941 */ /* 0x000fea0003800000 */
.L_x_109:
        /* <DEDUP_REMOVED lines=13> */
.L_x_112:
[----:B------:R-:W-:Y:S05]  /*3a90*/  BSYNC B0 ;  /* 0x0000000000007941 */ /* 0x000fea0003800000 */
.L_x_111:
        /* <DEDUP_REMOVED lines=13> */
.L_x_114:
[----:B------:R-:W-:Y:S05]  /*3b70*/  BSYNC B0 ;  /* 0x0000000000007941 */ /* 0x000fea0003800000 */
.L_x_113:
        /* <DEDUP_REMOVED lines=13> */
.L_x_116:
[----:B------:R-:W-:Y:S05]  /*3c50*/  BSYNC B0 ;  /* 0x0000000000007941 */ /* 0x000fea0003800000 */
.L_x_115:
        /* <DEDUP_REMOVED lines=13> */
.L_x_118:
[----:B------:R-:W-:Y:S05]  /*3d30*/  BSYNC B0 ;  /* 0x0000000000007941 */ /* 0x000fea0003800000 */
.L_x_117:
        /* <DEDUP_REMOVED lines=13> */
.L_x_120:
[----:B------:R-:W-:Y:S05]  /*3e10*/  BSYNC B0 ;  /* 0x0000000000007941 */ /* 0x000fea0003800000 */
.L_x_119:
        /* <DEDUP_REMOVED lines=9> */
[----:B------:R-:W-:-:S13]  /*3eb0*/  ISETP.GT.AND P5, PT, R16, 0x40, P6 ;  /* 0x000000401000780c */ /* 0x000fda00037a4270 */
[----:B0-----:R-:W-:Y:S05]  /*3ec0*/  @!P5 BRA `(.L_x_122) ;  /* 0x000000000004d947 */ /* 0x001fea0003800000 */
[----:B------:R0:W5:Y:S02]  /*3ed0*/  LDG.E.LTC128B.U16 R56, desc[UR12][R6.64+0x50] ;  /* 0x0000500c06387981 */ /* 0x000164000c1e1520 */
.L_x_122:
[----:B------:R-:W-:Y:S05]  /*3ee0*/  BSYNC B0 ;  /* 0x0000000000007941 */ /* 0x000fea0003800000 */
.L_x_121:
        /* <DEDUP_REMOVED lines=12> */
.L_x_124:
[----:B------:R-:W-:Y:S05]  /*3fb0*/  BSYNC B0 ;  /* 0x0000000000007941 */ /* 0x000fea0003800000 */
.L_x_123:
[----:B-----5:R-:W-:Y:S01]  /*3fc0*/  HADD2.F32 R3, -RZ, R56.H0_H0 ;  /* 0x20000038ff037230 */ /* 0x020fe20000004100 */
[----:B------:R-:W-:Y:S01]  /*3fd0*/  ISETP.GT.AND P6, PT, R16, 0x48, P6 ;  /* 0x000000481000780c */ /* 0x000fe200037c4270 */
[----:B------:R-:W-:Y:S03]  /*3fe0*/  BSSY B0, `(.L_x_125) ;  /* 0x000000a000007945 */ /* 0x000fe60003800000 */
[----:B------:R-:W-:Y:S01]  /*3ff0*/  FMUL R2, R3, R14 ;  /* 0x0000000e03027220 */ /* 0x000fe20000400000 */
[----:B------:R-:W-:-:S03]  /*4000*/  @P5 IMAD.MOV.U32 R3, RZ, RZ, R11 ;  /* 0x000000ffff035224 */ /* 0x000fc600078e000b */
[----:B------:R-:W-:-:S05]  /*4010*/  FFMA R2, R45, R0, R2 ;  /* 0x000000002d027223 */ /* 0x000fca0000000002 */
[----:B------:R-:W-:-:S04]  /*4020*/  F2FP.F16.F32.PACK_AB R2, RZ, R2 ;  /* 0x00000002ff02723e */ /* 0x000fc800000000ff */
[----:B------:R-:W-:Y:S01]  /*4030*/  PRMT R4, R2, 0x7610, R4 ;  /* 0x0000761002047816 */ /* 0x000fe20000000004 */
[----:B------:R-:W-:-:S05]  /*4040*/  @P5 IMAD.MOV.U32 R2, RZ, RZ, R10 ;  /* 0x000000ffff025224 */ /* 0x000fca00078e000a */
[----:B------:R0:W-:Y:S01]  /*4050*/  @P5 STG.E.U16 desc[UR12][R2.64+0x52], R4 ;  /* 0x0000520402005986 */ /* 0x0001e2000c10150c */
[----:B------:R-:W-:Y:S05]  /*4060*/  @!P6 BRA `(.L_x_126) ;  /* 0x000000000004e947 */ /* 0x000fea0003800000 */
[----:B------:R0:W5:Y:S02]  /*4070*/  LDG.E.LTC128B.U16 R56, desc[UR12][R8.64+0x50] ;  /* 0x0000500c08387981 */ /* 0x000164000c1e1520 */
.L_x_126:
[----:B------:R-:W-:Y:S05]  /*4080*/  BSYNC B0 ;  /* 0x0000000000007941 */ /* 0x000fea0003800000 */
.L_x_125:
[----:B0----5:R-:W-:Y:S01]  /*4090*/  HADD2.F32 R3, -RZ, R56.H0_H0 ;  /* 0x20000038ff037230 */ /* 0x021fe20000004100 */
[----:B------:R-:W-:Y:S01]  /*40a0*/  ISETP.GT.AND P4, PT, R16, 0x48, P4 ;  /* 0x000000481000780c */ /* 0x000fe20002784270 */
[----:B------:R-:W-:Y:S01]  /*40b0*/  @P6 IMAD.MOV.U32 R2, RZ, RZ, R18 ;  /* 0x000000ffff026224 */ /* 0x000fe200078e0012 */
[----:B------:R-:W-:Y:S02]  /*40c0*/  BSSY B0, `(.L_x_127) ;  /* 0x0000009000007945 */ /* 0x000fe40003800000 */
[----:B------:R-:W-:-:S04]  /*40d0*/  FMUL R3, R3, R14 ;  /* 0x0000000e03037220 */ /* 0x000fc80000400000 */
[----:B------:R-:W-:-:S05]  /*40e0*/  FFMA R3, R46, R0, R3 ;  /* 0x000000002e037223 */ /* 0x000fca0000000003 */
[----:B------:R-:W-:-:S04]  /*40f0*/  F2FP.F16.F32.PACK_AB R3, RZ, R3 ;  /* 0x00000003ff03723e */ /* 0x000fc800000000ff */
[----:B------:R-:W-:Y:S01]  /*4100*/  PRMT R4, R3, 0x7610, R4 ;  /* 0x0000761003047816 */ /* 0x000fe20000000004 */
[----:B------:R-:W-:-:S05]  /*4110*/  @P6 IMAD.MOV.U32 R3, RZ, RZ, R19 ;  /* 0x000000ffff036224 */ /* 0x000fca00078e0013 */
[----:B------:R0:W-:Y:S01]  /*4120*/  @P6 STG.E.U16 desc[UR12][R2.64+0x50], R4 ;  /* 0x0000500402006986 */ /* 0x0001e2000c10150c */
[----:B------:R-:W-:Y:S05]  /*4130*/  @!P4 BRA `(.L_x_128) ;  /* 0x000000000004c947 */ /* 0x000fea0003800000 */
[----:B------:R0:W5:Y:S02]  /*4140*/  LDG.E.LTC128B.U16 R56, desc[UR12][R8.64+0x52] ;  /* 0x0000520c08387981 */ /* 0x000164000c1e1520 */
.L_x_128:
[----:B------:R-:W-:Y:S05]  /*4150*/  BSYNC B0 ;  /* 0x0000000000007941 */ /* 0x000fea0003800000 */
.L_x_127:
[----:B0----5:R-:W-:Y:S01]  /*4160*/  HADD2.F32 R3, -RZ, R56.H0_H0 ;  /* 0x20000038ff037230 */ /* 0x021fe20000004100 */
        /* <DEDUP_REMOVED lines=11> */
.L_x_130:
[----:B------:R-:W-:Y:S05]  /*4220*/  BSYNC B0 ;  /* 0x0000000000007941 */ /* 0x000fea0003800000 */
.L_x_129:
        /* <DEDUP_REMOVED lines=12> */
.L_x_132:
[----:B------:R-:W-:Y:S05]  /*42f0*/  BSYNC B0 ;  /* 0x0000000000007941 */ /* 0x000fea0003800000 */
.L_x_131:
        /* <DEDUP_REMOVED lines=12> */
.L_x_134:
[----:B------:R-:W-:Y:S05]  /*43c0*/  BSYNC B0 ;  /* 0x0000000000007941 */ /* 0x000fea0003800000 */
.L_x_133:
        /* <DEDUP_REMOVED lines=12> */
.L_x_136:
[----:B------:R-:W-:Y:S05]  /*4490*/  BSYNC B0 ;  /* 0x0000000000007941 */ /* 0x000fea0003800000 */
.L_x_135:
        /* <DEDUP_REMOVED lines=12> */
.L_x_138:
[----:B------:R-:W-:Y:S05]  /*4560*/  BSYNC B0 ;  /* 0x0000000000007941 */ /* 0x000fea0003800000 */
.L_x_137:
        /* <DEDUP_REMOVED lines=12> */
.L_x_140:
[----:B------:R-:W-:Y:S05]  /*4630*/  BSYNC B0 ;  /* 0x0000000000007941 */ /* 0x000fea0003800000 */
.L_x_139:
        /* <DEDUP_REMOVED lines=9> */
.L_x_142:
[----:B------:R-:W-:Y:S05]  /*46d0*/  BSYNC B0 ;  /* 0x0000000000007941 */ /* 0x000fea0003800000 */
.L_x_141:
[----:B-----5:R-:W-:Y:S01]  /*46e0*/  HADD2.F32 R3, -RZ, R56.H0_H0 ;  /* 0x20000038ff037230 */ /* 0x020fe20000004100 */
[----:B------:R-:W-:Y:S01]  /*46f0*/  ISETP.GT.AND P0, PT, R16, 0x48, P0 ;  /* 0x000000481000780c */ /* 0x000fe20000704270 */
[----:B0-----:R-:W-:Y:S01]  /*4700*/  @P1 IMAD.MOV.U32 R2, RZ, RZ, R18 ;  /* 0x000000ffff021224 */ /* 0x001fe200078e0012 */
        /* <DEDUP_REMOVED lines=9> */
.L_x_144:
[----:B------:R-:W-:Y:S05]  /*47a0*/  BSYNC B0 ;  /* 0x0000000000007941 */ /* 0x000fea0003800000 */
.L_x_143:
[----:B0----5:R-:W-:-:S05]  /*47b0*/  HADD2.F32 R3, -RZ, R56.H0_H0 ;  /* 0x20000038ff037230 */ /* 0x021fca0000004100 */
[----:B------:R-:W-:-:S04]  /*47c0*/  FMUL R14, R3, R14 ;  /* 0x0000000e030e7220 */ /* 0x000fc80000400000 */
[----:B------:R-:W-:Y:S01]  /*47d0*/  FFMA R14, R55, R0, R14 ;  /* 0x00000000370e7223 */ /* 0x000fe2000000000e */
[----:B------:R-:W-:Y:S06]  /*47e0*/  @!P0 EXIT ;  /* 0x000000000000894d */ /* 0x000fec0003800000 */
[----:B------:R-:W-:-:S05]  /*47f0*/  F2FP.F16.F32.PACK_AB R14, RZ, R14 ;  /* 0x0000000eff0e723e */ /* 0x000fca00000000ff */
[----:B------:R-:W-:Y:S01]  /*4800*/  STG.E.U16 desc[UR12][R18.64+0x72], R14 ;  /* 0x0000720e12007986 */ /* 0x000fe2000c10150c */
[----:B------:R-:W-:Y:S05]  /*4810*/  EXIT ;  /* 0x000000000000794d */ /* 0x000fea0003800000 */
.L_x_22:
[----:B------:R-:W-:Y:S01]  /*4820*/  ULDC.64 UR4, c[0x0][0x650] ;  /* 0x0001940000047ab9 */ /* 0x000fe20000000a00 */
[-C--:B------:R-:W-:Y:S01]  /*4830*/  FMUL R56, R56, R0.reuse ;  /* 0x0000000038387220 */ /* 0x080fe20000400000 */
[----:B------:R-:W-:Y:S01]  /*4840*/  LEA R2, P1, R10, UR4, 0x1 ;  /* 0x000000040a027c11 */ /* 0x000fe2000f8208ff */
[----:B------:R-:W-:Y:S01]  /*4850*/  IMAD.SHL.U32 R7, R20, 0x2, RZ ;  /* 0x0000000214077824 */ /* 0x000fe200078e00ff */
[----:B------:R-:W-:Y:S01]  /*4860*/  ISETP.GT.AND P6, PT, R15, 0x1, PT ;  /* 0x000000010f00780c */ /* 0x000fe20003fc4270 */
[----:B------:R-:W-:Y:S01]  /*4870*/  FMUL R57, R57, R0 ;  /* 0x0000000039397220 */ /* 0x000fe20000400000 */
[----:B------:R-:W-:Y:S01]  /*4880*/  F2FP.F16.F32.PACK_AB R56, RZ, R56 ;  /* 0x00000038ff38723e */ /* 0x000fe200000000ff */
[-C--:B------:R-:W-:Y:S01]  /*4890*/  FMUL R58, R58, R0.reuse ;  /* 0x000000003a3a7220 */ /* 0x080fe20000400000 */
[----:B------:R-:W-:Y:S01]  /*48a0*/  LEA.HI.X R3, R10, UR5, R13, 0x1, P1 ;  /* 0x000000050a037c11 */ /* 0x000fe200088f0c0d */
[-C--:B------:R-:W-:Y:S01]  /*48b0*/  FMUL R59, R59, R0.reuse ;  /* 0x000000003b3b7220 */ /* 0x080fe20000400000 */
[----:B------:R-:W-:Y:S01]  /*48c0*/  ISETP.GT.AND P2, PT, R15, RZ, PT ;  /* 0x000000ff0f00720c */ /* 0x000fe20003f44270 */
[-C--:B------:R-:W-:Y:S01]  /*48d0*/  FMUL R60, R60, R0.reuse ;  /* 0x000000003c3c7220 */ /* 0x080fe20000400000 */
[C---:B------:R-:W-:Y:S01]  /*48e0*/  ISETP.GT.AND P1, PT, R16.reuse, RZ, P6 ;  /* 0x000000ff1000720c */ /* 0x040fe20003724270 */
[----:B------:R-:W-:Y:S01]  /*48f0*/  @P0 STG.E.U16 desc[UR12][R2.64], R56 ;  /* 0x0000003802000986 */ /* 0x000fe2000c10150c */
[----:B------:R-:W-:Y:S01]  /*4900*/  ISETP.GT.AND P0, PT, R16, 0x8, P2 ;  /* 0x000000081000780c */ /* 0x000fe20001704270 */
[-C--:B------:R-:W-:Y:S01]  /*4910*/  FMUL R61, R61, R0.reuse ;  /* 0x000000003d3d7220 */ /* 0x080fe20000400000 */
[----:B------:R-:W-:Y:S01]  /*4920*/  SHF.L.U64.HI R19, R20, 0x1, R19 ;  /* 0x0000000114137819 */ /* 0x000fe20000010213 */
[----:B------:R-:W-:Y:S01]  /*4930*/  FMUL R62, R62, R0 ;  /* 0x000000003e3e7220 */ /* 0x000fe20000400000 */
[----:B------:R-:W-:Y:S01]  /*4940*/  IADD3 R4, P3, R7, R2, RZ ;  /* 0x0000000207047210 */ /* 0x000fe20007f7e0ff */
[-C--:B------:R-:W-:Y:S01]  /*4950*/  FMUL R63, R63, R0.reuse ;  /* 0x000000003f3f7220 */ /* 0x080fe20000400000 */
[----:B------:R-:W-:Y:S01]  /*4960*/  F2FP.F16.F32.PACK_AB R57, RZ, R57 ;  /* 0x00000039ff39723e */ /* 0x000fe200000000ff */
[----:B------:R-:W-:Y:S01]  /*4970*/  FMUL R64, R64, R0 ;  /* 0x0000000040407220 */ /* 0x000fe20000400000 */
[----:B------:R-:W-:Y:S01]  /*4980*/  F2FP.F16.F32.PACK_AB R58, RZ, R58 ;  /* 0x0000003aff3a723e */ /* 0x000fe200000000ff */
[----:B------:R-:W-:Y:S01]  /*4990*/  IMAD.X R5, R19, 0x1, R3, P3 ;  /* 0x0000000113057824 */ /* 0x000fe200018e0603 */
[C---:B------:R-:W-:Y:S01]  /*49a0*/  ISETP.GT.AND P5, PT, R15.reuse, 0x8, PT ;  /* 0x000000080f00780c */ /* 0x040fe20003fa4270 */
[----:B------:R-:W-:Y:S01]  /*49b0*/  @P1 STG.E.U16 desc[UR12][R2.64+0x2], R57 ;  /* 0x0000023902001986 */ /* 0x000fe2000c10150c */
[----:B------:R-:W-:Y:S01]  /*49c0*/  ISETP.GT.AND P4, PT, R15, 0x9, PT ;  /* 0x000000090f00780c */ /* 0x000fe20003f84270 */
[-C--:B------:R-:W-:Y:S01]  /*49d0*/  FMUL R65, R65, R0.reuse ;  /* 0x0000000041417220 */ /* 0x080fe20000400000 */
[C---:B------:R-:W-:Y:S01]  /*49e0*/  ISETP.GT.AND P2, PT, R16.reuse, 0x8, P6 ;  /* 0x000000081000780c */ /* 0x040fe20003744270 */
[----:B------:R-:W-:Y:S01]  /*49f0*/  @P0 STG.E.U16 desc[UR12][R4.64], R58 ;  /* 0x0000003a04000986 */ /* 0x000fe2000c10150c */
[----:B------:R-:W-:Y:S01]  /*4a00*/  ISETP.GT.AND P0, PT, R16, RZ, P5 ;  /* 0x000000ff1000720c */ /* 0x000fe20002f04270 */
[-C--:B------:R-:W-:Y:S01]  /*4a10*/  FMUL R66, R66, R0.reuse ;  /* 0x0000000042427220 */ /* 0x080fe20000400000 */
[----:B------:R-:W-:Y:S01]  /*4a20*/  ISETP.GT.AND P1, PT, R16, RZ, P4 ;  /* 0x000000ff1000720c */ /* 0x000fe20002724270 */
[-C--:B------:R-:W-:Y:S01]  /*4a30*/  FMUL R67, R67, R0.reuse ;  /* 0x0000000043437220 */ /* 0x080fe20000400000 */
[----:B------:R-:W-:Y:S01]  /*4a40*/  F2FP.F16.F32.PACK_AB R59, RZ, R59 ;  /* 0x0000003bff3b723e */ /* 0x000fe200000000ff */
[----:B------:R-:W-:Y:S01]  /*4a50*/  FMUL R68, R68, R0 ;  /* 0x0000000044447220 */ /* 0x000fe20000400000 */
[----:B------:R-:W-:Y:S01]  /*4a60*/  F2FP.F16.F32.PACK_AB R60, RZ, R60 ;  /* 0x0000003cff3c723e */ /* 0x000fe200000000ff */
[-C--:B------:R-:W-:Y:S01]  /*4a70*/  FMUL R69, R69, R0.reuse ;  /* 0x0000000045457220 */ /* 0x080fe20000400000 */
[----:B------:R-:W-:Y:S01]  /*4a80*/  F2FP.F16.F32.PACK_AB R61, RZ, R61 ;  /* 0x0000003dff3d723e */ /* 0x000fe200000000ff */
[-C--:B------:R-:W-:Y:S01]  /*4a90*/  FMUL R70, R70, R0.reuse ;  /* 0x0000000046467220 */ /* 0x080fe20000400000 */
[C---:B------:R-:W-:Y:S01]  /*4aa0*/  SHF.L.U64.HI R9, R17.reuse, 0x1, R18 ;  /* 0x0000000111097819 */ /* 0x040fe20000010212 */
[----:B------:R-:W-:Y:S01]  /*4ab0*/  IMAD.SHL.U32 R17, R17, 0x2, RZ ;  /* 0x0000000211117824 */ /* 0x000fe200078e00ff */
[----:B------:R-:W-:Y:S01]  /*4ac0*/  @P2 STG.E.U16 desc[UR12][R4.64+0x2], R59 ;  /* 0x0000023b04002986 */ /* 0x000fe2000c10150c */
[----:B------:R-:W-:Y:S01]  /*4ad0*/  ISETP.GT.AND P2, PT, R16, 0x8, P5 ;  /* 0x000000081000780c */ /* 0x000fe20002f44270 */
[----:B------:R-:W-:Y:S01]  /*4ae0*/  FMUL R71, R71, R0 ;  /* 0x0000000047477220 */ /* 0x000fe20000400000 */
[----:B------:R-:W-:Y:S01]  /*4af0*/  ISETP.GT.AND P3, PT, R15, 0x10, PT ;  /* 0x000000100f00780c */ /* 0x000fe20003f64270 */
[----:B------:R-:W-:Y:S01]  /*4b00*/  @P0 STG.E.U16 desc[UR12][R2.64+0x10], R60 ;  /* 0x0000103c02000986 */ /* 0x000fe2000c10150c */
[----:B------:R-:W-:Y:S01]  /*4b10*/  F2FP.F16.F32.PACK_AB R62, RZ, R62 ;  /* 0x0000003eff3e723e */ /* 0x000fe200000000ff */
[----:B------:R-:W-:Y:S01]  /*4b20*/  FMUL R72, R72, R0 ;  /* 0x0000000048487220 */ /* 0x000fe20000400000 */
[----:B------:R-:W-:Y:S01]  /*4b30*/  F2FP.F16.F32.PACK_AB R63, RZ, R63 ;  /* 0x0000003fff3f723e */ /* 0x000fe200000000ff */
[----:B------:R-:W-:Y:S01]  /*4b40*/  @P1 STG.E.U16 desc[UR12][R2.64+0x12], R61 ;  /* 0x0000123d02001986 */ /* 0x000fe2000c10150c */
[----:B------:R-:W-:Y:S01]  /*4b50*/  IADD3 R6, P0, P1, R17, R2, R7 ;  /* 0x0000000211067210 */ /* 0x000fe2000791e007 */
[----:B------:R-:W-:Y:S01]  /*4b60*/  FMUL R73, R73, R0 ;  /* 0x0000000049497220 */ /* 0x000fe20000400000 */
[----:B------:R-:W-:Y:S01]  /*4b70*/  F2FP.F16.F32.PACK_AB R64, RZ, R64 ;  /* 0x00000040ff40723e */ /* 0x000fe200000000ff */
[-C--:B------:R-:W-:Y:S01]  /*4b80*/  FMUL R74, R74, R0.reuse ;  /* 0x000000004a4a7220 */ /* 0x080fe20000400000 */
[----:B------:R-:W-:Y:S01]  /*4b90*/  IADD3.X R7, R9, R3, R19, P0, P1 ;  /* 0x0000000309077210 */ /* 0x000fe200007e2413 */
[----:B------:R-:W-:Y:S01]  /*4ba0*/  @P2 STG.E.U16 desc[UR12][R4.64+0x10], R62 ;  /* 0x0000103e04002986 */ /* 0x000fe2000c10150c */
[C---:B------:R-:W-:Y:S01]  /*4bb0*/  ISETP.GT.AND P1, PT, R16.reuse, 0x8, P4 ;  /* 0x000000081000780c */ /* 0x040fe20002724270 */
[-C--:B------:R-:W-:Y:S01]  /*4bc0*/  FMUL R75, R75, R0.reuse ;  /* 0x000000004b4b7220 */ /* 0x080fe20000400000 */
[----:B------:R-:W-:Y:S01]  /*4bd0*/  ISETP.GT.AND P0, PT, R16, RZ, P3 ;  /* 0x000000ff1000720c */ /* 0x000fe20001f04270 */
[-C--:B------:R-:W-:Y:S01]  /*4be0*/  FMUL R76, R76, R0.reuse ;  /* 0x000000004c4c7220 */ /* 0x080fe20000400000 */
[----:B------:R-:W-:Y:S01]  /*4bf0*/  ISETP.GT.AND P2, PT, R15, 0x11, PT ;  /* 0x000000110f00780c */ /* 0x000fe20003f44270 */
[-C--:B------:R-:W-:Y:S01]  /*4c00*/  FMUL R77, R77, R0.reuse ;  /* 0x000000004d4d7220 */ /* 0x080fe20000400000 */
[----:B------:R-:W-:Y:S01]  /*4c10*/  F2FP.F16.F32.PACK_AB R65, RZ, R65 ;  /* 0x00000041ff41723e */ /* 0x000fe200000000ff */
[----:B------:R-:W-:Y:S01]  /*4c20*/  FMUL R78, R78, R0 ;  /* 0x000000004e4e7220 */ /* 0x000fe20000400000 */
[----:B------:R-:W-:Y:S01]  /*4c30*/  F2FP.F16.F32.PACK_AB R66, RZ, R66 ;  /* 0x00000042ff42723e */ /* 0x000fe200000000ff */
[-C--:B------:R-:W-:Y:S01]  /*4c40*/  FMUL R79, R79, R0.reuse ;  /* 0x000000004f4f7220 */ /* 0x080fe20000400000 */
[----:B------:R-:W-:Y:S01]  /*4c50*/  F2FP.F16.F32.PACK_AB R67, RZ, R67 ;  /* 0x00000043ff43723e */ /* 0x000fe200000000ff */
[----:B------:R-:W-:Y:S01]  /*4c60*/  FMUL R80, R80, R0 ;  /* 0x0000000050507220 */ /* 0x000fe20000400000 */
[----:B------:R-:W-:Y:S01]  /*4c70*/  F2FP.F16.F32.PACK_AB R68, RZ, R68 ;  /* 0x00000044ff44723e */ /* 0x000fe200000000ff */
[----:B------:R-:W-:Y:S01]  /*4c80*/  @P1 STG.E.U16 desc[UR12][R4.64+0x12], R63 ;  /* 0x0000123f04001986 */ /* 0x000fe2000c10150c */
[----:B------:R-:W-:Y:S01]  /*4c90*/  ISETP.GT.AND P1, PT, R15, 0x19, PT ;  /* 0x000000190f00780c */ /* 0x000fe20003f24270 */
[-C--:B------:R-:W-:Y:S01]  /*4ca0*/  FMUL R81, R81, R0.reuse ;  /* 0x0000000051517220 */ /* 0x080fe20000400000 */
[----:B------:R-:W-:Y:S01]  /*4cb0*/  F2FP.F16.F32.PACK_AB R69, RZ, R69 ;  /* 0x00000045ff45723e */ /* 0x000fe200000000ff */
[----:B------:R-:W-:Y:S01]  /*4cc0*/  @P0 STG.E.U16 desc[UR12][R2.64+0x20], R64 ;  /* 0x0000204002000986 */ /* 0x000fe2000c10150c */
[----:B------:R-:W-:Y:S01]  /*4cd0*/  ISETP.GT.AND P0, PT, R16, RZ, P2 ;  /* 0x000000ff1000720c */ /* 0x000fe20001704270 */
[----:B------:R-:W-:Y:S01]  /*4ce0*/  FMUL R82, R82, R0 ;  /* 0x0000000052527220 */ /* 0x000fe20000400000 */
[----:B------:R-:W-:Y:S01]  /*4cf0*/  F2FP.F16.F32.PACK_AB R70, RZ, R70 ;  /* 0x00000046ff46723e */ /* 0x000fe200000000ff */
        /* <DEDUP_REMOVED lines=10> */
[----:B------:R-:W-:Y:S01]  /*4da0*/  @P0 STG.E.U16 desc[UR12][R2.64+0x22], R65 ;  /* 0x0000224102000986 */ /* 0x000fe2000c10150c */
[----:B------:R-:W-:Y:S01]  /*4db0*/  ISETP.GT.AND P0, PT, R16, 0x8, P3 ;  /* 0x000000081000780c */ /* 0x000fe20001f04270 */
[-C--:B------:R-:W-:Y:S01]  /*4dc0*/  FMUL R24, R24, R0.reuse ;  /* 0x0000000018187220 */ /* 0x080fe20000400000 */
[----:B------:R-:W-:Y:S01]  /*4dd0*/  ISETP.GT.AND P5, PT, R15, 0x28, PT ;  /* 0x000000280f00780c */ /* 0x000fe20003fa4270 */
        /* <DEDUP_REMOVED lines=8> */
[-C--:B------:R-:W-:Y:S01]  /*4e60*/  FMUL R29, R29, R0.reuse ;  /* 0x000000001d1d7220 */ /* 0x080fe20000400000 */
[C---:B------:R-:W-:Y:S01]  /*4e70*/  ISETP.GT.AND P4, PT, R15.reuse, 0x30, PT ;  /* 0x000000300f00780c */ /* 0x040fe20003f84270 */
[----:B------:R-:W-:Y:S01]  /*4e80*/  @P0 STG.E.U16 desc[UR12][R4.64+0x20], R66 ;  /* 0x0000204204000986 */ /* 0x000fe2000c10150c */
[----:B------:R-:W-:Y:S01]  /*4e90*/  ISETP.GT.AND P0, PT, R16, 0x8, P2 ;  /* 0x000000081000780c */ /* 0x000fe20001704270 */
[-C--:B------:R-:W-:Y:S01]  /*4ea0*/  FMUL R30, R30, R0.reuse ;  /* 0x000000001e1e7220 */ /* 0x080fe20000400000 */
[----:B------:R-:W-:Y:S01]  /*4eb0*/  ISETP.GT.AND P2, PT, R15, 0x18, PT ;  /* 0x000000180f00780c */ /* 0x000fe20003f44270 */
[----:B------:R-:W-:Y:S01]  /*4ec0*/  FMUL R31, R31, R0 ;  /* 0x000000001f1f7220 */ /* 0x000fe20000400000 */
[----:B------:R-:W-:Y:S01]  /*4ed0*/  F2FP.F16.F32.PACK_AB R80, RZ, R80 ;  /* 0x00000050ff50723e */ /* 0x000fe200000000ff */
        /* <DEDUP_REMOVED lines=8> */
[----:B------:R-:W-:Y:S01]  /*4f60*/  @P0 STG.E.U16 desc[UR12][R4.64+0x22], R67 ;  /* 0x0000224304000986 */ /* 0x000fe2000c10150c */
[----:B------:R-:W-:Y:S01]  /*4f70*/  ISETP.GT.AND P0, PT, R16, RZ, P2 ;  /* 0x000000ff1000720c */ /* 0x000fe20001704270 */
[----:B------:R-:W-:Y:S01]  /*4f80*/  FMUL R36, R36, R0 ;  /* 0x0000000024247220 */ /* 0x000fe20000400000 */
[----:B------:R-:W-:Y:S01]  /*4f90*/  F2FP.F16.F32.PACK_AB R84, RZ, R84 ;  /* 0x00000054ff54723e */ /* 0x000fe200000000ff */
[-C--:B------:R-:W-:Y:S01]  /*4fa0*/  FMUL R37, R37, R0.reuse ;  /* 0x0000000025257220 */ /* 0x080fe20000400000 */
[----:B------:R-:W-:Y:S01]  /*4fb0*/  P2R R12, PR, RZ, 0x20 ;  /* 0x00000020ff0c7803 */ /* 0x000fe20000000000 */
        /* <DEDUP_REMOVED lines=9> */
[----:B------:R-:W-:Y:S01]  /*5050*/  ISETP.GT.AND P0, PT, R16, RZ, P1 ;  /* 0x000000ff1000720c */ /* 0x000fe20000f04270 */
        /* <DEDUP_REMOVED lines=13> */
[----:B------:R-:W-:Y:S01]  /*5130*/  ISETP.GT.AND P0, PT, R16, 0x8, P2 ;  /* 0x000000081000780c */ /* 0x000fe20001704270 */
        /* <DEDUP_REMOVED lines=17> */
[----:B------:R-:W-:-:S02]  /*5250*/  F2FP.F16.F32.PACK_AB R36, RZ, R36 ;  /* 0x00000024ff24723e */ /* 0x000fc400000000ff */
[----:B------:R-:W-:Y:S02]  /*5260*/  F2FP.F16.F32.PACK_AB R37, RZ, R37 ;  /* 0x00000025ff25723e */ /* 0x000fe400000000ff */
[----:B------:R-:W-:Y:S02]  /*5270*/  F2FP.F16.F32.PACK_AB R38, RZ, R38 ;  /* 0x00000026ff26723e */ /* 0x000fe400000000ff */
[----:B------:R-:W-:Y:S02]  /*5280*/  F2FP.F16.F32.PACK_AB R39, RZ, R39 ;  /* 0x00000027ff27723e */ /* 0x000fe400000000ff */
[----:B------:R-:W-:Y:S01]  /*5290*/  F2FP.F16.F32.PACK_AB R40, RZ, R40 ;  /* 0x00000028ff28723e */ /* 0x000fe200000000ff */
[----:B------:R-:W-:Y:S01]  /*52a0*/  @P0 STG.E.U16 desc[UR12][R4.64+0x32], R71 ;  /* 0x0000324704000986 */ /* 0x000fe2000c10150c */
[----:B------:R-:W-:Y:S02]  /*52b0*/  ISETP.GT.AND P0, PT, R16, RZ, P2 ;  /* 0x000000ff1000720c */ /* 0x000fe40001704270 */
[----:B------:R-:W-:-:S02]  /*52c0*/  F2FP.F16.F32.PACK_AB R41, RZ, R41 ;  /* 0x00000029ff29723e */ /* 0x000fc400000000ff */
[----:B------:R-:W-:Y:S02]  /*52d0*/  F2FP.F16.F32.PACK_AB R42, RZ, R42 ;  /* 0x0000002aff2a723e */ /* 0x000fe400000000ff */
[----:B------:R-:W-:Y:S02]  /*52e0*/  F2FP.F16.F32.PACK_AB R43, RZ, R43 ;  /* 0x0000002bff2b723e */ /* 0x000fe400000000ff */
[----:B------:R-:W-:Y:S02]  /*52f0*/  F2FP.F16.F32.PACK_AB R44, RZ, R44 ;  /* 0x0000002cff2c723e */ /* 0x000fe400000000ff */
[----:B------:R-:W-:Y:S02]  /*5300*/  F2FP.F16.F32.PACK_AB R45, RZ, R45 ;  /* 0x0000002dff2d723e */ /* 0x000fe400000000ff */
[----:B------:R-:W-:Y:S01]  /*5310*/  F2FP.F16.F32.PACK_AB R46, RZ, R46 ;  /* 0x0000002eff2e723e */ /* 0x000fe200000000ff */
[----:B------:R-:W-:Y:S01]  /*5320*/  @P0 STG.E.U16 desc[UR12][R2.64+0x40], R72 ;  /* 0x0000404802000986 */ /* 0x000fe2000c10150c */
[----:B------:R-:W-:-:S02]  /*5330*/  ISETP.GT.AND P0, PT, R16, RZ, P1 ;  /* 0x000000ff1000720c */ /* 0x000fc40000f04270 */
[----:B------:R-:W-:Y:S02]  /*5340*/  F2FP.F16.F32.PACK_AB R47, RZ, R47 ;  /* 0x0000002fff2f723e */ /* 0x000fe400000000ff */
[----:B------:R-:W-:Y:S02]  /*5350*/  F2FP.F16.F32.PACK_AB R48, RZ, R48 ;  /* 0x00000030ff30723e */ /* 0x000fe400000000ff */
[----:B------:R-:W-:Y:S02]  /*5360*/  F2FP.F16.F32.PACK_AB R49, RZ, R49 ;  /* 0x00000031ff31723e */ /* 0x000fe400000000ff */
[----:B------:R-:W-:Y:S02]  /*5370*/  F2FP.F16.F32.PACK_AB R50, RZ, R50 ;  /* 0x00000032ff32723e */ /* 0x000fe400000000ff */
[----:B------:R-:W-:Y:S02]  /*5380*/  F2FP.F16.F32.PACK_AB R51, RZ, R51 ;  /* 0x00000033ff33723e */ /* 0x000fe400000000ff */
[----:B------:R-:W-:Y:S01]  /*5390*/  F2FP.F16.F32.PACK_AB R52, RZ, R52 ;  /* 0x00000034ff34723e */ /* 0x000fe200000000ff */
[----:B------:R-:W-:Y:S01]  /*53a0*/  @P0 STG.E.U16 desc[UR12][R2.64+0x42], R73 ;  /* 0x0000424902000986 */ /* 0x000fe2000c10150c */
[----:B------:R-:W-:-:S02]  /*53b0*/  ISETP.GT.AND P0, PT, R16, 0x8, P2 ;  /* 0x000000081000780c */ /* 0x000fc40001704270 */
[----:B------:R-:W-:Y:S02]  /*53c0*/  ISETP.GT.AND P2, PT, R15, 0x38, PT ;  /* 0x000000380f00780c */ /* 0x000fe40003f44270 */
[----:B------:R-:W-:Y:S02]  /*53d0*/  F2FP.F16.F32.PACK_AB R53, RZ, R53 ;  /* 0x00000035ff35723e */ /* 0x000fe400000000ff */
[----:B------:R-:W-:-:S07]  /*53e0*/  F2FP.F16.F32.PACK_AB R54, RZ, R54 ;  /* 0x00000036ff36723e */ /* 0x000fce00000000ff */
[----:B------:R-:W-:Y:S01]  /*53f0*/  @P0 STG.E.U16 desc[UR12][R4.64+0x40], R74 ;  /* 0x0000404a04000986 */ /* 0x000fe2000c10150c */
[----:B------:R-:W-:-:S13]  /*5400*/  ISETP.GT.AND P0, PT, R16, 0x8, P1 ;  /* 0x000000081000780c */ /* 0x000fda0000f04270 */
[----:B------:R-:W-:Y:S01]  /*5410*/  @P0 STG.E.U16 desc[UR12][R4.64+0x42], R75 ;  /* 0x0000424b04000986 */ /* 0x000fe2000c10150c */
[----:B------:R-:W-:-:S13]  /*5420*/  ISETP.GT.AND P0, PT, R16, RZ, P5 ;  /* 0x000000ff1000720c */ /* 0x000fda0002f04270 */
[----:B------:R-:W-:Y:S01]  /*5430*/  @P0 STG.E.U16 desc[UR12][R2.64+0x50], R76 ;  /* 0x0000504c02000986 */ /* 0x000fe2000c10150c */
[----:B------:R-:W-:-:S04]  /*5440*/  ISETP.GT.AND P0, PT, R15, 0x29, PT ;  /* 0x000000290f00780c */ /* 0x000fc80003f04270 */
[----:B------:R-:W-:Y:S02]  /*5450*/  ISETP.GT.AND P1, PT, R16, RZ, P0 ;  /* 0x000000ff1000720c */ /* 0x000fe40000724270 */
[----:B------:R-:W-:-:S11]  /*5460*/  P2R R13, PR, RZ, 0x1 ;  /* 0x00000001ff0d7803 */ /* 0x000fd60000000000 */
[----:B------:R-:W-:Y:S01]  /*5470*/  @P1 STG.E.U16 desc[UR12][R2.64+0x52], R77 ;  /* 0x0000524d02001986 */ /* 0x000fe2000c10150c */
[----:B------:R-:W-:-:S13]  /*5480*/  ISETP.GT.AND P1, PT, R16, 0x8, P5 ;  /* 0x000000081000780c */ /* 0x000fda0002f24270 */
[----:B------:R-:W-:Y:S01]  /*5490*/  @P1 STG.E.U16 desc[UR12][R4.64+0x50], R78 ;  /* 0x0000504e04001986 */ /* 0x000fe2000c10150c */
[C---:B------:R-:W-:Y:S02]  /*54a0*/  ISETP.GT.AND P1, PT, R16.reuse, 0x8, P0 ;  /* 0x000000081000780c */ /* 0x040fe40000724270 */
[----:B------:R-:W-:-:S11]  /*54b0*/  ISETP.GT.AND P0, PT, R16, 0x8, P2 ;  /* 0x000000081000780c */ /* 0x000fd60001704270 */
[----:B------:R-:W-:Y:S01]  /*54c0*/  @P1 STG.E.U16 desc[UR12][R4.64+0x52], R79 ;  /* 0x0000524f04001986 */ /* 0x000fe2000c10150c */
[----:B------:R-:W-:-:S13]  /*54d0*/  ISETP.GT.AND P1, PT, R16, RZ, P4 ;  /* 0x000000ff1000720c */ /* 0x000fda0002724270 */
[----:B------:R-:W-:Y:S01]  /*54e0*/  @P1 STG.E.U16 desc[UR12][R2.64+0x60], R80 ;  /* 0x0000605002001986 */ /* 0x000fe2000c10150c */
[----:B------:R-:W-:-:S13]  /*54f0*/  ISETP.GT.AND P1, PT, R16, RZ, P3 ;  /* 0x000000ff1000720c */ /* 0x000fda0001f24270 */
[----:B------:R-:W-:Y:S01]  /*5500*/  @P1 STG.E.U16 desc[UR12][R2.64+0x62], R81 ;  /* 0x0000625102001986 */ /* 0x000fe2000c10150c */
[----:B------:R-:W-:-:S13]  /*5510*/  ISETP.GT.AND P1, PT, R16, 0x8, P4 ;  /* 0x000000081000780c */ /* 0x000fda0002724270 */
[----:B------:R-:W-:Y:S01]  /*5520*/  @P1 STG.E.U16 desc[UR12][R4.64+0x60], R82 ;  /* 0x0000605204001986 */ /* 0x000fe2000c10150c */
[----:B------:R-:W-:-:S13]  /*5530*/  ISETP.GT.AND P1, PT, R16, 0x8, P3 ;  /* 0x000000081000780c */ /* 0x000fda0001f24270 */
[----:B------:R-:W-:Y:S01]  /*5540*/  @P1 STG.E.U16 desc[UR12][R4.64+0x62], R83 ;  /* 0x0000625304001986 */ /* 0x000fe2000c10150c */
[----:B------:R-:W-:-:S05]  /*5550*/  IADD3 R10, P1, R17, R4, RZ ;  /* 0x00000004110a7210 */ /* 0x000fca0007f3e0ff */
[----:B------:R-:W-:Y:S01]  /*5560*/  IMAD.X R11, R9, 0x1, R5, P1 ;  /* 0x00000001090b7824 */ /* 0x000fe200008e0605 */
[----:B------:R-:W-:-:S13]  /*5570*/  ISETP.GT.AND P1, PT, R16, RZ, P2 ;  /* 0x000000ff1000720c */ /* 0x000fda0001724270 */
[----:B------:R-:W-:Y:S01]  /*5580*/  @P1 STG.E.U16 desc[UR12][R2.64+0x70], R84 ;  /* 0x0000705402001986 */ /* 0x000fe2000c10150c */
[----:B------:R-:W-:-:S05]  /*5590*/  IADD3 R8, P1, R17, R2, RZ ;  /* 0x0000000211087210 */ /* 0x000fca0007f3e0ff */
[----:B------:R-:W-:Y:S01]  /*55a0*/  IMAD.X R9, R9, 0x1, R3, P1 ;  /* 0x0000000109097824 */ /* 0x000fe200008e0603 */
[----:B------:R-:W-:-:S04]  /*55b0*/  ISETP.GT.AND P1, PT, R15, 0x39, PT ;  /* 0x000000390f00780c */ /* 0x000fc80003f24270 */
[----:B------:R-:W-:-:S13]  /*55c0*/  ISETP.GT.AND P5, PT, R16, RZ, P1 ;  /* 0x000000ff1000720c */ /* 0x000fda0000fa4270 */
[----:B------:R0:W-:Y:S01]  /*55d0*/  @P5 STG.E.U16 desc[UR12][R2.64+0x72], R85 ;  /* 0x0000725502005986 */ /* 0x0001e2000c10150c */
[----:B------:R-:W-:-:S03]  /*55e0*/  ISETP.GT.AND P5, PT, R15, RZ, PT ;  /* 0x000000ff0f00720c */ /* 0x000fc60003fa4270 */
[----:B------:R-:W-:Y:S01]  /*55f0*/  @P0 STG.E.U16 desc[UR12][R4.64+0x70], R86 ;  /* 0x0000705604000986 */ /* 0x000fe2000c10150c */
[----:B------:R-:W-:-:S13]  /*5600*/  ISETP.GT.AND P0, PT, R16, 0x8, P1 ;  /* 0x000000081000780c */ /* 0x000fda0000f04270 */
[----:B------:R-:W-:Y:S01]  /*5610*/  @P0 STG.E.U16 desc[UR12][R4.64+0x72], R87 ;  /* 0x0000725704000986 */ /* 0x000fe2000c10150c */
[C---:B------:R-:W-:Y:S02]  /*5620*/  ISETP.GT.AND P0, PT, R16.reuse, 0x40, P5 ;  /* 0x000000401000780c */ /* 0x040fe40002f04270 */
[----:B------:R-:W-:-:S11]  /*5630*/  ISETP.GT.AND P5, PT, R16, 0x48, P5 ;  /* 0x000000481000780c */ /* 0x000fd60002fa4270 */
[----:B------:R-:W-:Y:S01]  /*5640*/  @P0 STG.E.U16 desc[UR12][R8.64], R24 ;  /* 0x0000001808000986 */ /* 0x000fe2000c10150c */
[C---:B------:R-:W-:Y:S02]  /*5650*/  ISETP.GT.AND P0, PT, R16.reuse, 0x40, P6 ;  /* 0x000000401000780c */ /* 0x040fe40003704270 */
[----:B------:R-:W-:-:S11]  /*5660*/  ISETP.GT.AND P6, PT, R16, 0x48, P6 ;  /* 0x000000481000780c */ /* 0x000fd600037c4270 */
[----:B0-----:R-:W-:Y:S02]  /*5670*/  @P0 IMAD.MOV.U32 R2, RZ, RZ, R8 ;  /* 0x000000ffff020224 */ /* 0x001fe400078e0008 */
[----:B------:R-:W-:-:S05]  /*5680*/  @P0 IMAD.MOV.U32 R3, RZ, RZ, R9 ;  /* 0x000000ffff030224 */ /* 0x000fca00078e0009 */
[----:B------:R0:W-:Y:S01]  /*5690*/  @P0 STG.E.U16 desc[UR12][R2.64+0x2], R25 ;  /* 0x0000021902000986 */ /* 0x0001e2000c10150c */
[----:B------:R-:W-:-:S03]  /*56a0*/  ISETP.NE.AND P0, PT, R13, RZ, PT ;  /* 0x000000ff0d00720c */ /* 0x000fc60003f05270 */
[----:B------:R-:W-:Y:S01]  /*56b0*/  @P5 STG.E.U16 desc[UR12][R10.64], R26 ;  /* 0x0000001a0a005986 */ /* 0x000fe2000c10150c */
[----:B------:R-:W-:-:S03]  /*56c0*/  ISETP.NE.AND P5, PT, R12, RZ, PT ;  /* 0x000000ff0c00720c */ /* 0x000fc60003fa5270 */
[----:B------:R-:W-:Y:S01]  /*56d0*/  @P6 STG.E.U16 desc[UR12][R10.64+0x2], R27 ;  /* 0x0000021b0a006986 */ /* 0x000fe2000c10150c */
[----:B------:R-:W-:-:S04]  /*56e0*/  ISETP.GT.AND P6, PT, R15, 0x8, PT ;  /* 0x000000080f00780c */ /* 0x000fc80003fc4270 */
[----:B------:R-:W-:-:S13]  /*56f0*/  ISETP.GT.AND P6, PT, R16, 0x40, P6 ;  /* 0x000000401000780c */ /* 0x000fda00037c4270 */
[----:B0-----:R-:W-:Y:S02]  /*5700*/  @P6 IMAD.MOV.U32 R2, RZ, RZ, R8 ;  /* 0x000000ffff026224 */ /* 0x001fe400078e0008 */
[----:B------:R-:W-:-:S05]  /*5710*/  @P6 IMAD.MOV.U32 R3, RZ, RZ, R9 ;  /* 0x000000ffff036224 */ /* 0x000fca00078e0009 */
[----:B------:R0:W-:Y:S01]  /*5720*/  @P6 STG.E.U16 desc[UR12][R2.64+0x10], R28 ;  /* 0x0000101c02006986 */ /* 0x0001e2000c10150c */
[----:B------:R-:W-:-:S04]  /*5730*/  ISETP.GT.AND P6, PT, R15, 0x9, PT ;  /* 0x000000090f00780c */ /* 0x000fc80003fc4270 */
[----:B------:R-:W-:-:S13]  /*5740*/  ISETP.GT.AND P6, PT, R16, 0x40, P6 ;  /* 0x000000401000780c */ /* 0x000fda00037c4270 */
[----:B0-----:R-:W-:Y:S02]  /*5750*/  @P6 IMAD.MOV.U32 R2, RZ, RZ, R8 ;  /* 0x000000ffff026224 */ /* 0x001fe400078e0008 */
[----:B------:R-:W-:-:S05]  /*5760*/  @P6 IMAD.MOV.U32 R3, RZ, RZ, R9 ;  /* 0x000000ffff036224 */ /* 0x000fca00078e0009 */
[----:B------:R0:W-:Y:S01]  /*5770*/  @P6 STG.E.U16 desc[UR12][R2.64+0x12], R29 ;  /* 0x0000121d02006986 */ /* 0x0001e2000c10150c */
[----:B------:R-:W-:-:S04]  /*5780*/  ISETP.GT.AND P6, PT, R15, 0x8, PT ;  /* 0x000000080f00780c */ /* 0x000fc80003fc4270 */
[----:B------:R-:W-:-:S13]  /*5790*/  ISETP.GT.AND P6, PT, R16, 0x48, P6 ;  /* 0x000000481000780c */ /* 0x000fda00037c4270 */
        /* <DEDUP_REMOVED lines=66> */
[C---:B------:R-:W-:Y:S02]  /*5bc0*/  ISETP.GT.AND P6, PT, R16.reuse, 0x40, P5 ;  /* 0x000000401000780c */ /* 0x040fe40002fc4270 */
[----:B------:R-:W-:-:S11]  /*5bd0*/  ISETP.GT.AND P5, PT, R16, 0x48, P5 ;  /* 0x000000481000780c */ /* 0x000fd60002fa4270 */
        /* <DEDUP_REMOVED lines=9> */
[----:B------:R-:W-:Y:S01]  /*5c70*/  ISETP.GT.AND P4, PT, R16, 0x48, P4 ;  /* 0x000000481000780c */ /* 0x000fe20002784270 */
        /* <DEDUP_REMOVED lines=17> */
[----:B------:R0:W-:Y:S02]  /*5d90*/  @P0 STG.E.U16 desc[UR12][R2.64+0x62], R49 ;  /* 0x0000623102000986 */ /* 0x0001e4000c10150c */
        /* <DEDUP_REMOVED lines=8> */
[----:B------:R0:W-:Y:S04]  /*5e20*/  @P6 STG.E.U16 desc[UR12][R2.64+0x70], R52 ;  /* 0x0000703402006986 */ /* 0x0001e8000c10150c */
[----:B------:R1:W-:Y:S01]  /*5e30*/  @P5 STG.E.U16 desc[UR12][R8.64+0x72], R53 ;  /* 0x0000723508005986 */ /* 0x0003e2000c10150c */
[----:B0-----:R-:W-:Y:S02]  /*5e40*/  @P2 IMAD.MOV.U32 R2, RZ, RZ, R6 ;  /* 0x000000ffff022224 */ /* 0x001fe400078e0006 */
[----:B------:R-:W-:-:S05]  /*5e50*/  @P2 IMAD.MOV.U32 R3, RZ, RZ, R7 ;  /* 0x000000ffff032224 */ /* 0x000fca00078e0007 */
[----:B------:R1:W-:Y:S01]  /*5e60*/  @P2 STG.E.U16 desc[UR12][R2.64+0x70], R54 ;  /* 0x0000703602002986 */ /* 0x0003e2000c10150c */
[----:B------:R-:W-:Y:S05]  /*5e70*/  @!P1 EXIT ;  /* 0x000000000000994d */ /* 0x000fea0003800000 */
[----:B------:R-:W-:-:S05]  /*5e80*/  F2FP.F16.F32.PACK_AB R0, RZ, R0 ;  /* 0x00000000ff00723e */ /* 0x000fca00000000ff */
[----:B------:R-:W-:Y:S01]  /*5e90*/  STG.E.U16 desc[UR12][R6.64+0x72], R0 ;  /* 0x0000720006007986 */ /* 0x000fe2000c10150c */
[----:B------:R-:W-:Y:S05]  /*5ea0*/  EXIT ;  /* 0x000000000000794d */ /* 0x000fea0003800000 */
.L_x_10:
[----:B------:R-:W-:-:S13]  /*5eb0*/  ISETP.NE.AND P0, PT, R6, RZ, PT ;  /* 0x000000ff0600720c */ /* 0x000fda0003f05270 */
[----:B------:R-:W-:Y:S05]  /*5ec0*/  @P0 EXIT ;  /* 0x000000000000094d */ /* 0x000fea0003800000 */
[----:B------:R-:W-:-:S13]  /*5ed0*/  ELECT P0, URZ, PT ;  /* 0x00000000003f782f */ /* 0x000fda0003800000 */
[----:B------:R-:W-:Y:S05]  /*5ee0*/  @!P0 BRA `(.L_x_145) ;  /* 0x00000008000c8947 */ /* 0x000fea0003800000 */
[----:B------:R-:W-:Y:S02]  /*5ef0*/  ISETP.GE.AND P0, PT, R3, 0x1, PT ;  /* 0x000000010300780c */ /* 0x000fe40003f06270 */
[----:B0-2---:R-:W-:-:S04]  /*5f00*/  SHF.R.S32.HI R5, RZ, 0x1f, R8 ;  /* 0x0000001fff057819 */ /* 0x005fc80000011408 */
[----:B------:R-:W-:-:S07]  /*5f10*/  LEA.HI R5, R5, R8, RZ, 0x7 ;  /* 0x0000000805057211 */ /* 0x000fce00078f38ff */
[----:B------:R-:W-:Y:S05]  /*5f20*/  @!P0 BRA `(.L_x_145) ;  /* 0x0000000400fc8947 */ /* 0x000fea0003800000 */
[----:B-----5:R-:W0:Y:S01]  /*5f30*/  S2R R0, SR_CTAID.X ;  /* 0x0000000000007919 */ /* 0x020e220000002500 */
[----:B------:R-:W-:Y:S01]  /*5f40*/  LOP3.LUT R5, R5, 0xffffff80, RZ, 0xc0, !PT ;  /* 0xffffff8005057812 */ /* 0x000fe200078ec0ff */
[----:B------:R-:W-:Y:S01]  /*5f50*/  ULDC UR4, c[0x0][0x384] ;  /* 0x0000e10000047ab9 */ /* 0x000fe20000000800 */
[C---:B------:R-:W-:Y:S01]  /*5f60*/  LOP3.LUT P0, RZ, R8.reuse, 0x1f, RZ, 0xc0, !PT ;  /* 0x0000001f08ff7812 */ /* 0x040fe2000780c0ff */
[----:B------:R-:W1:Y:S01]  /*5f70*/  S2R R10, SR_CTAID.Y ;  /* 0x00000000000a7919 */ /* 0x000e620000002600 */
[----:B------:R-:W-:Y:S01]  /*5f80*/  ULDC UR5, c[0x0][0x388] ;  /* 0x0000e20000057ab9 */ /* 0x000fe20000000800 */
[----:B------:R-:W-:Y:S01]  /*5f90*/  IMAD.IADD R5, R8, 0x1, -R5 ;  /* 0x0000000108057824 */ /* 0x000fe200078e0a05 */
[----:B------:R-:W-:Y:S01]  /*5fa0*/  LOP3.LUT R20, R2, 0x2, RZ, 0xfc, !PT ;  /* 0x0000000202147812 */ /* 0x000fe200078efcff */
[----:B------:R-:W-:Y:S01]  /*5fb0*/  VIADD R21, R3, 0x1 ;  /* 0x0000000103157836 */ /* 0x000fe20000000000 */
[----:B------:R-:W-:Y:S01]  /*5fc0*/  CS2R R6, SRZ ;  /* 0x0000000000067805 */ /* 0x000fe2000001ff00 */
[----:B------:R-:W-:Y:S01]  /*5fd0*/  IMAD.MOV.U32 R4, RZ, RZ, RZ ;  /* 0x000000ffff047224 */ /* 0x000fe200078e00ff */
[----:B------:R-:W-:-:S02]  /*5fe0*/  ISETP.NE.AND P1, PT, R5, RZ, PT ;  /* 0x000000ff0500720c */ /* 0x000fc40003f25270 */
[----:B------:R-:W-:Y:S02]  /*5ff0*/  CS2R R8, SRZ ;  /* 0x0000000000087805 */ /* 0x000fe4000001ff00 */
[----:B------:R-:W-:Y:S01]  /*6000*/  ISETP.NE.OR P0, PT, R5, RZ, !P0 ;  /* 0x000000ff0500720c */ /* 0x000fe20004705670 */
[----:B------:R-:W-:Y:S02]  /*6010*/  IMAD.MOV.U32 R5, RZ, RZ, 0x1 ;  /* 0x00000001ff057424 */ /* 0x000fe400078e00ff */
[----:B0-----:R-:W-:-:S04]  /*6020*/  IMAD.SHL.U32 R16, R0, 0x80, RZ ;  /* 0x0000008000107824 */ /* 0x001fc800078e00ff */
[----:B------:R-:W-:-:S04]  /*6030*/  IMAD.HI.U32 R0, R16, UR4, RZ ;  /* 0x0000000410007c27 */ /* 0x000fc8000f8e00ff */
[----:B-1----:R-:W-:Y:S01]  /*6040*/  IMAD.SHL.U32 R18, R10, 0x40, RZ ;  /* 0x000000400a127824 */ /* 0x002fe200078e00ff */
[----:B------:R-:W-:-:S07]  /*6050*/  SHF.R.U32.HI R0, RZ, UR5, R0 ;  /* 0x00000005ff007c19 */ /* 0x000fce0008011600 */
.L_x_149:
[----:B------:R-:W0:Y:S01]  /*6060*/  S2R R11, SR_CgaCtaId ;  /* 0x00000000000b7919 */ /* 0x000e220000008800 */
[----:B------:R-:W-:-:S04]  /*6070*/  MOV R10, 0x400 ;  /* 0x00000400000a7802 */ /* 0x000fc80000000f00 */
[----:B0-----:R-:W-:Y:S02]  /*6080*/  LEA R19, R11, R10, 0x18 ;  /* 0x0000000a0b137211 */ /* 0x001fe400078ec0ff */
[----:B------:R-:W-:-:S03]  /*6090*/  SHF.L.U32 R10, R5, 0x1f, RZ ;  /* 0x0000001f050a7819 */ /* 0x000fc600000006ff */
[----:B------:R-:W-:-:S07]  /*60a0*/  IMAD R17, R4, 0x8, R19 ;  /* 0x0000000804117824 */ /* 0x000fce00078e0213 */
.L_x_146:
[----:B0-----:R0:W1:Y:S02]  /*60b0*/  SYNCS.PHASECHK.TRANS64.TRYWAIT P2, [R17+URZ+0x36090], R10 ;  /* 0x0360900a110075a7 */ /* 0x001064000804017f */
[----:B-1----:R-:W-:Y:S05]  /*60c0*/  @!P2 NANOSLEEP.SYNCS 0x989680 ;  /* 0x009896800000a95d */ /* 0x002fea0003900000 */
[----:B------:R-:W1:Y:S02]  /*60d0*/  @!P2 SYNCS.PHASECHK.TRANS64 P2, [R17+URZ+0x36090], R10 ;  /* 0x0360900a1100a5a7 */ /* 0x000e64000804007f */
[----:B-1----:R-:W-:Y:S05]  /*60e0*/  @!P2 BRA `(.L_x_146) ;  /* 0xfffffffc00f0a947 */ /* 0x002fea000383ffff */
[----:B0-----:R-:W0:Y:S02]  /*60f0*/  @!P1 LDC R10, c[0x0][0x580] ;  /* 0x00016000ff0a9b82 */ /* 0x001e240000000800 */
[----:B0-----:R0:W-:Y:S02]  /*6100*/  @!P1 SYNCS.ARRIVE.TRANS64 RZ, [R17+URZ+0x36000], R10 ;  /* 0x0360000a11ff99a7 */ /* 0x0011e4000800003f */
[----:B0-----:R-:W-:-:S04]  /*6110*/  PRMT R10, R20, 0x9910, RZ ;  /* 0x00009910140a7816 */ /* 0x001fc800000000ff */
[----:B------:R-:W-:-:S13]  /*6120*/  ISETP.NE.AND P2, PT, R10, 0x2, PT ;  /* 0x000000020a00780c */ /* 0x000fda0003f45270 */
[----:B------:R-:W-:Y:S05]  /*6130*/  @P2 BRA `(.L_x_147) ;  /* 0x0000000000042947 */ /* 0x000fea0003800000 */
[----:B------:R-:W-:Y:S01]  /*6140*/  BPT.TRAP 0x1 ;  /* 0x000000040000795c */ /* 0x000fe20000300000 */
.L_x_147:
[----:B------:R-:W-:Y:S05]  /*6150*/  @P0 BRA `(.L_x_148) ;  /* 0x0000000000040947 */ /* 0x000fea0003800000 */
[----:B------:R-:W-:Y:S01]  /*6160*/  BPT.TRAP 0x1 ;  /* 0x000000040000795c */ /* 0x000fe20000300000 */
.L_x_148:
[----:B------:R-:W0:Y:S01]  /*6170*/  LDC R13, c[0x0][0x380] ;  /* 0x0000e000ff0d7b82 */ /* 0x000e220000000800 */
[----:B------:R-:W-:Y:S01]  /*6180*/  R2UR UR4, R0 ;  /* 0x00000000000472ca */ /* 0x000fe200000e0000 */
[----:B------:R-:W-:Y:S01]  /*6190*/  ULDC UR14, c[0x0][0x38c] ;  /* 0x0000e300000e7ab9 */ /* 0x000fe20000000800 */
[----:B------:R-:W-:Y:S01]  /*61a0*/  R2UR UR13, R16 ;  /* 0x00000000100d72ca */ /* 0x000fe200000e0000 */
[----:B------:R-:W-:Y:S01]  /*61b0*/  UISETP.NE.AND UP0, UPT, UR14, 0x1, UPT ;  /* 0x000000010e00788c */ /* 0x000fe2000bf05270 */
[C---:B------:R-:W-:Y:S01]  /*61c0*/  R2UR UR18, R8.reuse ;  /* 0x00000000081272ca */ /* 0x040fe200000e0000 */
[----:B------:R-:W-:Y:S01]  /*61d0*/  VIADD R8, R8, 0x1 ;  /* 0x0000000108087836 */ /* 0x000fe20000000000 */
[----:B------:R-:W-:Y:S01]  /*61e0*/  ULDC UR24, c[0x0][0x398] ;  /* 0x0000e60000187ab9 */ /* 0x000fe20000000800 */
[----:B------:R-:W1:Y:S01]  /*61f0*/  LDC.64 R10, c[0x0][0x3f8] ;  /* 0x0000fe00ff0a7b82 */ /* 0x000e620000000a00 */
[----:B------:R-:W-:Y:S01]  /*6200*/  R2UR UR16, R4 ;  /* 0x00000000041072ca */ /* 0x000fe200000e0000 */
[----:B------:R-:W-:Y:S01]  /*6210*/  ULDC UR12, c[0x0][0x3ec] ;  /* 0x0000fb00000c7ab9 */ /* 0x000fe20000000800 */
[----:B------:R-:W-:Y:S01]  /*6220*/  R2UR UR17, R17 ;  /* 0x00000000111172ca */ /* 0x000fe200000e0000 */
[----:B------:R-:W-:Y:S01]  /*6230*/  VIADD R21, R21, 0xffffffff ;  /* 0xffffffff15157836 */ /* 0x000fe20000000000 */
[----:B------:R-:W-:Y:S01]  /*6240*/  ULDC.64 UR28, c[0x0][0x198] ;  /* 0x00006600001c7ab9 */ /* 0x000fe20000000a00 */
[----:B------:R-:W-:Y:S01]  /*6250*/  ULDC.64 UR20, c[0x0][0x3f0] ;  /* 0x0000fc0000147ab9 */ /* 0x000fe20000000a00 */
[----:B------:R-:W-:Y:S01]  /*6260*/  @UP0 ULDC.64 UR8, c[0x0][0x390] ;  /* 0x0000e40000080ab9 */ /* 0x000fe20000000a00 */
[----:B---34-:R-:W1:Y:S01]  /*6270*/  LDC.64 R14, c[0x0][0x3d0] ;  /* 0x0000f400ff0e7b82 */ /* 0x018e620000000a00 */
[----:B------:R-:W-:Y:S01]  /*6280*/  ISETP.GT.AND P6, PT, R21, 0x1, PT ;  /* 0x000000011500780c */ /* 0x000fe20003fc4270 */
[----:B------:R-:W-:Y:S01]  /*6290*/  USHF.L.U32 UR18, UR18, 0x5, URZ ;  /* 0x0000000512127899 */ /* 0x000fe2000800063f */
[----:B------:R-:W-:Y:S01]  /*62a0*/  UMOV UR26, 0x0 ;  /* 0x00000000001a7882 */ /* 0x000fe20000000000 */
[----:B------:R-:W-:-:S04]  /*62b0*/  UMOV UR27, 0x10000000 ;  /* 0x10000000001b7882 */ /* 0x000fc80000000000 */
[----:B------:R-:W2:Y:S01]  /*62c0*/  LDC R12, c[0x0][0x400] ;  /* 0x00010000ff0c7b82 */ /* 0x000ea20000000800 */
[----:B0-----:R-:W-:Y:S01]  /*62d0*/  ISETP.NE.AND P2, PT, R13, 0x1, PT ;  /* 0x000000010d00780c */ /* 0x001fe20003f45270 */
[----:B------:R-:W-:-:S12]  /*62e0*/  UIADD3 UR17, UR17, 0x36000, URZ ;  /* 0x0003600011117890 */ /* 0x000fd8000fffe03f */
[----:B------:R-:W-:Y:S01]  /*62f0*/  @P2 IMAD.U32 R22, RZ, RZ, UR4 ;  /* 0x00000004ff162e24 */ /* 0x000fe2000f8e00ff */
[----:B------:R-:W-:Y:S01]  /*6300*/  ULDC.64 UR4, c[0x0][0x3c8] ;  /* 0x0000f20000047ab9 */ /* 0x000fe20000000a00 */
[----:B-1----:R-:W-:Y:S02]  /*6310*/  IMAD R11, R7, R14, R11 ;  /* 0x0000000e070b7224 */ /* 0x002fe400078e020b */
[----:B------:R-:W-:Y:S01]  /*6320*/  IMAD R10, R9, UR5, R10 ;  /* 0x00000005090a7c24 */ /* 0x000fe2000f8e020a */
[----:B------:R-:W-:Y:S02]  /*6330*/  @P2 R2UR UR13, R22 ;  /* 0x00000000160d22ca */ /* 0x000fe400000e0000 */
[----:B------:R-:W-:Y:S01]  /*6340*/  ISETP.NE.AND P2, PT, R8, UR15, PT ;  /* 0x0000000f08007c0c */ /* 0x000fe2000bf45270 */
[----:B------:R-:W-:Y:S02]  /*6350*/  IMAD.U32 R11, R11, 0x20, R10 ;  /* 0x000000200b0b7824 */ /* 0x000fe400078e000a */
[----:B--2---:R-:W-:Y:S01]  /*6360*/  IMAD R12, R6, R15, R12 ;  /* 0x0000000f060c7224 */ /* 0x004fe200078e020c */
[----:B------:R-:W-:Y:S01]  /*6370*/  SEL R8, R8, RZ, P2 ;  /* 0x000000ff08087207 */ /* 0x000fe20001000000 */
[----:B------:R-:W0:Y:S02]  /*6380*/  LDC.64 R14, c[0x0][0x3e0] ;  /* 0x0000f800ff0e7b82 */ /* 0x000e240000000a00 */
[----:B------:R-:W-:-:S04]  /*6390*/  IMAD.U32 R11, R12, 0x400, R11 ;  /* 0x000004000c0b7824 */ /* 0x000fc800078e000b */
[----:B------:R-:W-:Y:S01]  /*63a0*/  UIMAD.WIDE.U32 UR6, UR13, UR8, URZ ;  /* 0x000000080d0672a5 */ /* 0x000fe2000f8e003f */
[----:B------:R-:W-:Y:S01]  /*63b0*/  R2UR UR25, R11 ;  /* 0x000000000b1972ca */ /* 0x000fe200000e0000 */
[----:B------:R-:W-:Y:S01]  /*63c0*/  UIADD3 UR6, -UR13, URZ, URZ ;  /* 0x0000003f0d067290 */ /* 0x000fe2000fffe13f */
[----:B------:R-:W-:Y:S01]  /*63d0*/  VIADD R11, R6, 0x1 ;  /* 0x00000001060b7836 */ /* 0x000fe20000000000 */
[----:B------:R-:W-:Y:S01]  /*63e0*/  UMOV UR5, UR13 ;  /* 0x0000000d00057c82 */ /* 0x000fe20008000000 */
[----:B------:R-:W-:Y:S02]  /*63f0*/  @UP0 USHF.R.U32.HI UR5, URZ, UR9, UR7 ;  /* 0x000000093f050299 */ /* 0x000fe40008011607 */
[----:B------:R-:W-:Y:S01]  /*6400*/  UISETP.NE.AND UP0, UPT, UR24, 0x1, UPT ;  /* 0x000000011800788c */ /* 0x000fe2000bf05270 */
[----:B------:R-:W-:Y:S01]  /*6410*/  IMAD R10, R13, UR6, R16 ;  /* 0x000000060d0a7c24 */ /* 0x000fe2000f8e0210 */
[----:B------:R-:W-:Y:S01]  /*6420*/  R2UR UR7, R19 ;  /* 0x00000000130772ca */ /* 0x000fe200000e0000 */
[----:B------:R-:W-:Y:S01]  /*6430*/  VIADD R13, R9, 0x1 ;  /* 0x00000001090d7836 */ /* 0x000fe20000000000 */
[----:B------:R-:W-:Y:S01]  /*6440*/  ULDC.64 UR8, c[0x0][0x3c0] ;  /* 0x0000f00000087ab9 */ /* 0x000fe20000000a00 */
[----:B------:R-:W-:Y:S01]  /*6450*/  @P2 IMAD.MOV R13, RZ, RZ, R9 ;  /* 0x000000ffff0d2224 */ /* 0x000fe200078e0209 */
[----:B------:R-:W-:Y:S01]  /*6460*/  R2UR UR19, R10 ;  /* 0x000000000a1372ca */ /* 0x000fe200000e0000 */
[C---:B------:R-:W-:Y:S01]  /*6470*/  IMAD R19, R4.reuse, 0x1000, R19 ;  /* 0x0000100004137824 */ /* 0x040fe200078e0213 */
[----:B------:R-:W-:Y:S01]  /*6480*/  UMOV UR22, UR5 ;  /* 0x0000000500167c82 */ /* 0x000fe20008000000 */
[----:B------:R-:W-:Y:S01]  /*6490*/  VIADD R10, R7, 0x1 ;  /* 0x00000001070a7836 */ /* 0x000fe20000000000 */
[----:B------:R-:W-:Y:S01]  /*64a0*/  UIADD3 UR6, UP1, UR28, 0xf0, URZ ;  /* 0x000000f01c067890 */ /* 0x000fe2000ff3e03f */
[----:B0-----:R-:W-:Y:S01]  /*64b0*/  ISETP.NE.AND P3, PT, R13, R14, PT ;  /* 0x0000000e0d00720c */ /* 0x001fe20003f65270 */
[----:B------:R-:W-:Y:S01]  /*64c0*/  @UP0 ULDC UR10, c[0x0][0x39c] ;  /* 0x0000e700000a0ab9 */ /* 0x000fe20000000800 */
[----:B------:R-:W-:Y:S01]  /*64d0*/  @UP0 ULDC UR30, c[0x0][0x3a0] ;  /* 0x0000e800001e0ab9 */ /* 0x000fe20000000800 */
[----:B------:R-:W-:Y:S01]  /*64e0*/  UIMAD.WIDE.U32 UR10, UR5, UR10, URZ ;  /* 0x0000000a050a72a5 */ /* 0x000fe2000f8e003f */
[----:B------:R-:W-:Y:S01]  /*64f0*/  R2UR UR23, R19 ;  /* 0x00000000131772ca */ /* 0x000fe200000e0000 */
[----:B------:R-:W-:Y:S01]  /*6500*/  ULEA UR16, UR16, UR7, 0xd ;  /* 0x0000000710107291 */ /* 0x000fe2000f8e683f */
[----:B------:R-:W-:Y:S01]  /*6510*/  VIADD R4, R4, 0x1 ;  /* 0x0000000104047836 */ /* 0x000fe20000000000 */
[----:B------:R-:W-:-:S02]  /*6520*/  @UP0 USHF.R.U32.HI UR22, URZ, UR30, UR11 ;  /* 0x0000001e3f160299 */ /* 0x000fc4000801160b */
[----:B------:R-:W-:Y:S01]  /*6530*/  UIMAD UR19, UR19, UR8, UR12 ;  /* 0x00000008131372a4 */ /* 0x000fe2000f8e020c */
[----:B------:R-:W-:Y:S01]  /*6540*/  R2UR UR12, R9 ;  /* 0x00000000090c72ca */ /* 0x000fe200000e0000 */
[----:B------:R-:W-:Y:S01]  /*6550*/  UIADD3 UR7, -UR5, URZ, URZ ;  /* 0x0000003f05077290 */ /* 0x000fe2000fffe13f */
[----:B------:R-:W-:Y:S01]  /*6560*/  R2UR UR10, R18 ;  /* 0x00000000120a72ca */ /* 0x000fe200000e0000 */
[----:B------:R-:W-:Y:S01]  /*6570*/  UIADD3 UR8, -UR22, URZ, URZ ;  /* 0x0000003f16087290 */ /* 0x000fe2000fffe13f */
[----:B------:R-:W-:Y:S01]  /*6580*/  @P3 IMAD.MOV R10, RZ, RZ, R7 ;  /* 0x000000ffff0a3224 */ /* 0x000fe200078e0207 */
[----:B------:R-:W-:Y:S01]  /*6590*/  UIMAD UR7, UR14, UR7, UR13 ;  /* 0x000000070e0772a4 */ /* 0x000fe2000f8e020d */
[----:B------:R-:W-:Y:S01]  /*65a0*/  R2UR UR13, R7 ;  /* 0x00000000070d72ca */ /* 0x000fe200000e0000 */
[----:B------:R-:W-:Y:S01]  /*65b0*/  UIMAD UR5, UR24, UR8, UR5 ;  /* 0x00000008180572a4 */ /* 0x000fe2000f8e0205 */
[----:B------:R-:W-:Y:S01]  /*65c0*/  R2UR UR14, R6 ;  /* 0x00000000060e72ca */ /* 0x000fe200000e0000 */
[----:B------:R-:W-:Y:S01]  /*65d0*/  UIADD3 UR28, UP2, UR28, 0x270, URZ ;  /* 0x000002701c1c7890 */ /* 0x000fe2000ff5e03f */
[----:B------:R-:W-:Y:S01]  /*65e0*/  ISETP.NE.AND P4, PT, R10, R15, PT ;  /* 0x0000000f0a00720c */ /* 0x000fe20003f85270 */
[----:B------:R-:W-:Y:S01]  /*65f0*/  UIMAD UR20, UR7, UR9, UR20 ;  /* 0x00000009071472a4 */ /* 0x000fe2000f8e0214 */
[C---:B------:R-:W-:Y:S01]  /*6600*/  ISETP.NE.AND P5, PT, R4.reuse, 0x12, PT ;  /* 0x000000120400780c */ /* 0x040fe20003fa5270 */
[----:B------:R-:W-:Y:S01]  /*6610*/  UIMAD UR21, UR5, UR4, UR21 ;  /* 0x00000004051572a4 */ /* 0x000fe2000f8e0215 */
[----:B------:R-:W-:Y:S01]  /*6620*/  SEL R9, R13, RZ, P3 ;  /* 0x000000ff0d097207 */ /* 0x000fe20001800000 */
[----:B------:R-:W-:Y:S01]  /*6630*/  UIADD3.X UR7, URZ, UR29, URZ, UP1, !UPT ;  /* 0x0000001d3f077290 */ /* 0x000fe20008ffe43f */
[----:B------:R-:W-:Y:S01]  /*6640*/  SEL R12, RZ, 0x1, P5 ;  /* 0x00000001ff0c7807 */ /* 0x000fe20002800000 */
[----:B------:R-:W-:Y:S01]  /*6650*/  UPRMT UR4, UR25, 0x5410, URZ ;  /* 0x0000541019047896 */ /* 0x000fe2000800003f */
[----:B------:R-:W-:Y:S01]  /*6660*/  SEL R4, R4, RZ, P5 ;  /* 0x000000ff04047207 */ /* 0x000fe20002800000 */
[----:B------:R-:W-:Y:S01]  /*6670*/  UIADD3 UR8, UR23, 0x24000, URZ ;  /* 0x0002400017087890 */ /* 0x000fe2000fffe03f */
[----:B------:R-:W-:Y:S01]  /*6680*/  LOP3.LUT R5, R5, R12, RZ, 0x3c, !PT ;  /* 0x0000000c05057212 */ /* 0x000fe200078e3cff */
[----:B------:R-:W-:Y:S01]  /*6690*/  UIADD3.X UR29, URZ, UR29, URZ, UP2, !UPT ;  /* 0x0000001d3f1d7290 */ /* 0x000fe200097fe43f */
[----:B------:R-:W-:Y:S01]  /*66a0*/  SEL R7, R10, RZ, P4 ;  /* 0x000000ff0a077207 */ /* 0x000fe20002000000 */
[----:B------:R-:W-:Y:S01]  /*66b0*/  UMOV UR9, UR17 ;  /* 0x0000001100097c82 */ /* 0x000fe20008000000 */
[----:B------:R-:W-:Y:S01]  /*66c0*/  UMOV UR11, UR18 ;  /* 0x00000012000b7c82 */ /* 0x000fe20008000000 */
[----:B------:R-:W-:Y:S01]  /*66d0*/  @P4 IMAD.MOV R11, RZ, RZ, R6 ;  /* 0x000000ffff0b4224 */ /* 0x000fe200078e0206 */
[----:B------:R1:W-:Y:S03]  /*66e0*/  UTMALDG.5D.IM2COL [UR16], [UR6], UR4 ;  /* 0x00000010060073b4 */ /* 0x0003e60008060004 */
[----:B------:R-:W-:Y:S01]  /*66f0*/  IMAD.MOV.U32 R6, RZ, RZ, R11 ;  /* 0x000000ffff067224 */ /* 0x000fe200078e000b */
[----:B------:R1:W-:Y:S02]  /*6700*/  UTMALDG.5D [UR8], [UR28], desc[UR26] ;  /* 0x00001a081c0075b4 */ /* 0x0003e40008021000 */
[----:B-1----:R-:W-:Y:S05]  /*6710*/  @P6 BRA `(.L_x_149) ;  /* 0xfffffff800506947 */ /* 0x002fea000383ffff */
.L_x_145:
[----:B------:R-:W-:Y:S01]  /*6720*/  ISETP.GE.U32.AND P2, PT, R3, 0x12, PT ;  /* 0x000000120300780c */ /* 0x000fe20003f46070 */
[----:B------:R-:W-:Y:S05]  /*6730*/  WARPSYNC.ALL ;  /* 0x0000000000007948 */ /* 0x000fea0003800000 */
[----:B------:R-:W-:-:S07]  /*6740*/  ELECT P1, URZ, PT ;  /* 0x00000000003f782f */ /* 0x000fce0003820000 */
[----:B0-2---:R-:W-:-:S05]  /*6750*/  @P2 IMAD.WIDE.U32 R4, R3, 0x38e38e39, RZ ;  /* 0x38e38e3903042825 */ /* 0x005fca00078e00ff */
[----:B-----5:R-:W-:-:S04]  /*6760*/  @P2 SHF.R.U32.HI R0, RZ, 0x2, R5 ;  /* 0x00000002ff002819 */ /* 0x020fc80000011605 */
[----:B------:R-:W-:-:S04]  /*6770*/  @P2 LOP3.LUT R0, R0, 0x1, RZ, 0xc0, !PT ;  /* 0x0000000100002812 */ /* 0x000fc800078ec0ff */
[----:B------:R-:W-:Y:S01]  /*6780*/  @P2 ISETP.NE.U32.AND P0, PT, R0, 0x1, PT ;  /* 0x000000010000280c */ /* 0x000fe20003f05070 */
[----:B------:R-:W-:-:S12]  /*6790*/  @!P1 EXIT ;  /* 0x000000000000994d */ /* 0x000fd80003800000 */
[----:B------:R-:W-:Y:S02]  /*67a0*/  LOP3.LUT R2, R2, 0x2, RZ, 0xfc, !PT ;  /* 0x0000000202027812 */ /* 0x000fe400078efcff */
[----:B------:R-:W-:Y:S02]  /*67b0*/  @P2 ISETP.NE.U32.AND.EX P0, PT, RZ, RZ, PT, P0 ;  /* 0x000000ffff00220c */ /* 0x000fe40003f05100 */
[----:B------:R-:W-:Y:S01]  /*67c0*/  ISETP.NE.AND P1, PT, R2, 0x3, PT ;  /* 0x000000030200780c */ /* 0x000fe20003f25270 */
[----:B------:R-:W-:Y:S01]  /*67d0*/  IMAD.MOV.U32 R2, RZ, RZ, 0x1 ;  /* 0x00000001ff027424 */ /* 0x000fe200078e00ff */
[----:B------:R-:W-:-:S11]  /*67e0*/  @P2 SEL R2, RZ, 0x1, !P0 ;  /* 0x00000001ff022807 */ /* 0x000fd60004000000 */
[----:B------:R-:W-:Y:S05]  /*67f0*/  @!P1 BRA `(.L_x_150) ;  /* 0x0000000000049947 */ /* 0x000fea0003800000 */
[----:B------:R-:W-:Y:S01]  /*6800*/  BPT.TRAP 0x1 ;  /* 0x000000040000795c */ /* 0x000fe20000300000 */
.L_x_150:
[----:B------:R-:W0:Y:S01]  /*6810*/  S2R R7, SR_CgaCtaId ;  /* 0x0000000000077919 */ /* 0x000e220000008800 */
[----:B------:R-:W-:Y:S01]  /*6820*/  IMAD.WIDE.U32 R4, R3, 0x38e38e39, RZ ;  /* 0x38e38e3903047825 */ /* 0x000fe200078e00ff */
[----:B------:R-:W-:-:S04]  /*6830*/  MOV R0, 0x400 ;  /* 0x0000040000007802 */ /* 0x000fc80000000f00 */
[----:B------:R-:W-:Y:S02]  /*6840*/  SHF.R.U32.HI R4, RZ, 0x2, R5 ;  /* 0x00000002ff047819 */ /* 0x000fe40000011605 */
[----:B------:R-:W-:-:S03]  /*6850*/  SHF.L.U32 R5, R2, 0x1f, RZ ;  /* 0x0000001f02057819 */ /* 0x000fc600000006ff */
[----:B------:R-:W-:Y:S01]  /*6860*/  IMAD R3, R4, -0x12, R3 ;  /* 0xffffffee04037824 */ /* 0x000fe200078e0203 */
[----:B0-----:R-:W-:-:S05]  /*6870*/  LEA R0, R7, R0, 0x18 ;  /* 0x0000000007007211 */ /* 0x001fca00078ec0ff */
[----:B------:R-:W-:-:S04]  /*6880*/  VIADD R0, R0, 0x36090 ;  /* 0x0003609000007836 */ /* 0x000fc80000000000 */
[----:B------:R-:W-:-:S07]  /*6890*/  IMAD R4, R3, 0x8, R0 ;  /* 0x0000000803047824 */ /* 0x000fce00078e0200 */
.L_x_151:
[----:B0-----:R0:W1:Y:S02]  /*68a0*/  SYNCS.PHASECHK.TRANS64.TRYWAIT P0, [R4+URZ], R5 ;  /* 0x00000005040075a7 */ /* 0x001064000800017f */
[----:B-1----:R-:W-:Y:S05]  /*68b0*/  @!P0 NANOSLEEP.SYNCS 0x989680 ;  /* 0x009896800000895d */ /* 0x002fea0003900000 */
[----:B------:R-:W1:Y:S02]  /*68c0*/  @!P0 SYNCS.PHASECHK.TRANS64 P0, [R4+URZ], R5 ;  /* 0x00000005040085a7 */ /* 0x000e64000800007f */
[----:B-1----:R-:W-:Y:S05]  /*68d0*/  @!P0 BRA `(.L_x_151) ;  /* 0xfffffffc00f08947 */ /* 0x002fea000383ffff */
[----:B------:R-:W-:-:S05]  /*68e0*/  VIADD R3, R3, 0x1 ;  /* 0x0000000103037836 */ /* 0x000fca0000000000 */
[----:B------:R-:W-:-:S04]  /*68f0*/  ISETP.NE.AND P0, PT, R3, 0x12, PT ;  /* 0x000000120300780c */ /* 0x000fc80003f05270 */
[----:B0-----:R-:W-:Y:S02]  /*6900*/  SEL R5, RZ, 0x1, P0 ;  /* 0x00000001ff057807 */ /* 0x001fe40000000000 */
[----:B------:R-:W-:Y:S02]  /*6910*/  SEL R3, R3, RZ, P0 ;  /* 0x000000ff03037207 */ /* 0x000fe40000000000 */
[----:B------:R-:W-:-:S03]  /*6920*/  LOP3.LUT R7, R2, R5, RZ, 0x3c, !PT ;  /* 0x0000000502077212 */ /* 0x000fc600078e3cff */
[----:B------:R-:W-:Y:S01]  /*6930*/  IMAD R2, R3, 0x8, R0 ;  /* 0x0000000803027824 */ /* 0x000fe200078e0200 */
[----:B------:R-:W-:-:S07]  /*6940*/  SHF.L.U32 R5, R7, 0x1f, RZ ;  /* 0x0000001f07057819 */ /* 0x000fce00000006ff */
.L_x_152:
        /* <DEDUP_REMOVED lines=11> */
.L_x_153:
        /* <DEDUP_REMOVED lines=11> */
.L_x_154:
        /* <DEDUP_REMOVED lines=11> */
.L_x_155:
        /* <DEDUP_REMOVED lines=11> */
.L_x_156:
        /* <DEDUP_REMOVED lines=11> */
.L_x_157:
        /* <DEDUP_REMOVED lines=11> */
.L_x_158:
        /* <DEDUP_REMOVED lines=11> */
.L_x_159:
        /* <DEDUP_REMOVED lines=11> */
.L_x_160:
        /* <DEDUP_REMOVED lines=11> */
.L_x_161:
        /* <DEDUP_REMOVED lines=11> */
.L_x_162:
        /* <DEDUP_REMOVED lines=11> */
.L_x_163:
        /* <DEDUP_REMOVED lines=11> */
.L_x_164:
        /* <DEDUP_REMOVED lines=11> */
.L_x_165:
        /* <DEDUP_REMOVED lines=11> */
.L_x_166:
        /* <DEDUP_REMOVED lines=11> */
.L_x_167:
        /* <DEDUP_REMOVED lines=11> */
.L_x_168:
[----:B0-----:R0:W1:Y:S02]  /*7450*/  SYNCS.PHASECHK.TRANS64.TRYWAIT P0, [R3+URZ], R0 ;  /* 0x00000000030075a7 */ /* 0x001064000800017f */
[----:B-1----:R-:W-:Y:S05]  /*7460*/  @!P0 NANOSLEEP.SYNCS 0x989680 ;  /* 0x009896800000895d */ /* 0x002fea0003900000 */
[----:B------:R-:W1:Y:S02]  /*7470*/  @!P0 SYNCS.PHASECHK.TRANS64 P0, [R3+URZ], R0 ;  /* 0x00000000030085a7 */ /* 0x000e64000800007f */
[----:B-1----:R-:W-:Y:S05]  /*7480*/  @P0 EXIT ;  /* 0x000000000000094d */ /* 0x002fea0003800000 */
[----:B------:R-:W-:Y:S05]  /*7490*/  BRA `(.L_x_168) ;  /* 0xfffffffc00ec7947 */ /* 0x000fea000383ffff */
.L_x_169:
[----:B------:R-:W-:-:S00]  /*74a0*/  BRA `(.L_x_169) ;  /* 0xfffffffc00fc7947 */ /* 0x000fc0000383ffff */
[----:B------:R-:W-:-:S00]  /*74b0*/  NOP ;  /* 0x0000000000007918 */ /* 0x000fc00000000000 */
        /* <DEDUP_REMOVED lines=12> */
.L_x_170:


//--------------------- .nv.shared._ZN7cutlass13device_kernelINS_4conv6kernel13ConvUniversalINS1_16ConvProblemShapeILNS1_8OperatorE1ELi3EEENS1_10collective14CollectiveConvINS1_46MainloopSm90TmaGmmaWarpSpecializedImplicitGemmILS5_1ELi18ELi3EN4cute5tupleIJNSA_1CILi1EEESD_SD_EEENS1_36KernelImplicitTmaWarpSpecializedSm90ELi1EEENSB_IJNSC_ILi128EEENSC_ILi64EEENSB_IJNSC_ILi32EEEEEEEEENS_6half_tESM_NSA_8TiledMMAINSA_8MMA_AtomIJNSA_4SM904GMMA25MMA_64x64x16_F32F16F16_SSILNSQ_5MajorE0ELSS_1ELNSQ_7ScaleInE1ELST_1EEEEEENSA_6LayoutISE_NSB_IJNSC_ILi0EEESX_SX_EEEEENSB_IJNSA_10UnderscoreES10_S10_EEEEENS7_6detail26Sm90ImplicitGemmTileTraitsINSA_20SM90_TMA_LOAD_IM2COLENSA_14ComposedLayoutINSA_7SwizzleILi2ELi4ELi3EEENSA_18smem_ptr_flag_bitsILi16EEENSW_INSB_IJNSB_IJNSC_ILi8EEENSC_ILi16EEEEEENSB_IJSJ_SD_EEENSB_IJSD_NSC_ILi18EEEEEEEEENSB_IJNSB_IJSJ_NSC_ILi256EEEEEENSB_IJSD_SX_EEENSB_IJSX_NSC_ILi4096EEEEEEEEEEEEEvEENS14_INSA_13SM90_TMA_LOADENS16_INS17_ILi3ELi4ELi3EEES1A_NSW_INSB_IJNSB_IJSI_SD_EEENSB_IJS1B_NSC_ILi4EEEEEES1G_EEENSB_IJS1K_NSB_IJSI_NSC_ILi512EEEEEENSB_IJSX_NSC_ILi2048EEEEEEEEEEEEEvEEEENS_8epilogue10collective6detail29Sm90TmaWarpSpecializedAdapterINS27_15DefaultEpilogueISM_NSB_IJNSB_IJllllEEESD_SX_EEES2C_NS26_6thread17LinearCombinationISM_Li1EffLNS2D_9ScaleType4KindE0ELNS_15FloatRoundStyleE2ESM_EENS_4gemm15EpilogueDefaultEEEEEvvEEEEvNT_6ParamsE --------------------------
	.section	.nv.shared._ZN7cutlass13device_kernelINS_4conv6kernel13ConvUniversalINS1_16ConvProblemShapeILNS1_8OperatorE1ELi3EEENS1_10collective14CollectiveConvINS1_46MainloopSm90TmaGmmaWarpSpecializedImplicitGemmILS5_1ELi18ELi3EN4cute5tupleIJNSA_1CILi1EEESD_SD_EEENS1_36KernelImplicitTmaWarpSpecializedSm90ELi1EEENSB_IJNSC_ILi128EEENSC_ILi64EEENSB_IJNSC_ILi32EEEEEEEEENS_6half_tESM_NSA_8TiledMMAINSA_8MMA_AtomIJNSA_4SM904GMMA25MMA_64x64x16_F32F16F16_SSILNSQ_5MajorE0ELSS_1ELNSQ_7ScaleInE1ELST_1EEEEEENSA_6LayoutISE_NSB_IJNSC_ILi0EEESX_SX_EEEEENSB_IJNSA_10UnderscoreES10_S10_EEEEENS7_6detail26Sm90ImplicitGemmTileTraitsINSA_20SM90_TMA_LOAD_IM2COLENSA_14ComposedLayoutINSA_7SwizzleILi2ELi4ELi3EEENSA_18smem_ptr_flag_bitsILi16EEENSW_INSB_IJNSB_IJNSC_ILi8EEENSC_ILi16EEEEEENSB_IJSJ_SD_EEENSB_IJSD_NSC_ILi18EEEEEEEEENSB_IJNSB_IJSJ_NSC_ILi256EEEEEENSB_IJSD_SX_EEENSB_IJSX_NSC_ILi4096EEEEEEEEEEEEEvEENS14_INSA_13SM90_TMA_LOADENS16_INS17_ILi3ELi4ELi3EEES1A_NSW_INSB_IJNSB_IJSI_SD_EEENSB_IJS1B_NSC_ILi4EEEEEES1G_EEENSB_IJS1K_NSB_IJSI_NSC_ILi512EEEEEENSB_IJSX_NSC_ILi2048EEEEEEEEEEEEEvEEEENS_8epilogue10collective6detail29Sm90TmaWarpSpecializedAdapterINS27_15DefaultEpilogueISM_NSB_IJNSB_IJllllEEESD_SX_EEES2C_NS26_6thread17LinearCombinationISM_Li1EffLNS2D_9ScaleType4KindE0ELNS_15FloatRoundStyleE2ESM_EENS_4gemm15EpilogueDefaultEEEEEvvEEEEvNT_6ParamsE,"aw",@nobits
	.sectionflags	@""
	.align	16
	.zero		1024


//--------------------- .nv.shared.reserved.0     --------------------------
	.section	.nv.shared.reserved.0,"aw",@nobits
	.weak		__nv_reservedSMEM_offset_0_alias
	.size		__nv_reservedSMEM_offset_0_alias, 0, 0
	.other		__nv_reservedSMEM_offset_0_alias,@"STO_CUDA_RESERVED_SHARED STV_DEFAULT"
__nv_reservedSMEM_offset_0_alias:
	.zero		0


//--------------------- .nv.global                --------------------------
	.section	.nv.global,"aw",@nobits
.nv.global:
	.type		_ZN39_INTERNAL_01c344aa_4_k_cu_c66e9e67_24974cute1_E,@object
	.size		_ZN39_INTERNAL_01c344aa_4_k_cu_c66e9e67_24974cute1_E,(_ZN39_INTERNAL_01c344aa_4_k_cu_c66e9e67_24974cuda3std3__45__cpo6cbeginE - _ZN39_INTERNAL_01c344aa_4_k_cu_c66e9e67_24974cute1_E)
_ZN39_INTERNAL_01c344aa_4_k_cu_c66e9e67_24974cute1_E:
	.zero		1
	.type		_ZN39_INTERNAL_01c344aa_4_k_cu_c66e9e67_24974cuda3std3__45__cpo6cbeginE,@object
	.size		_ZN39_INTERNAL_01c344aa_4_k_cu_c66e9e67_24974cuda3std3__45__cpo6cbeginE,(_ZN39_INTERNAL_01c344aa_4_k_cu_c66e9e67_24974cuda3std3__48in_placeE - _ZN39_INTERNAL_01c344aa_4_k_cu_c66e9e67_24974cuda3std3__45__cpo6cbeginE)
_ZN39_INTERNAL_01c344aa_4_k_cu_c66e9e67_24974cuda3std3__45__cpo6cbeginE:
	.zero		1
	.type		_ZN39_INTERNAL_01c344aa_4_k_cu_c66e9e67_24974cuda3std3__48in_placeE,@object
	.size		_ZN39_INTERNAL_01c344aa_4_k_cu_c66e9e67_24974cuda3std3__48in_placeE,(_ZN39_INTERNAL_01c344aa_4_k_cu_c66e9e67_24974cuda3std6ranges3__45__cpo9iter_moveE - _ZN39_INTERNAL_01c344aa_4_k_cu_c66e9e67_24974cuda3std3__48in_placeE)
_ZN39_INTERNAL_01c344aa_4_k_cu_c66e9e67_24974cuda3std3__48in_placeE:
	.zero		1
	.type		_ZN39_INTERNAL_01c344aa_4_k_cu_c66e9e67_24974cuda3std6ranges3__45__cpo9iter_moveE,@object
	.size		_ZN39_INTERNAL_01c344aa_4_k_cu_c66e9e67_24974cuda3std6ranges3__45__cpo9iter_moveE,(_ZN39_INTERNAL_01c344aa_4_k_cu_c66e9e67_24974cuda3std3__45__cpo5beginE - _ZN39_INTERNAL_01c344aa_4_k_cu_c66e9e67_24974cuda3std6ranges3__45__cpo9iter_moveE)
_ZN39_INTERNAL_01c344aa_4_k_cu_c66e9e67_24974cuda3std6ranges3__45__cpo9iter_moveE:
	.zero		1
	.type		_ZN39_INTERNAL_01c344aa_4_k_cu_c66e9e67_24974cuda3std3__45__cpo5beginE,@object
	.size		_ZN39_INTERNAL_01c344aa_4_k_cu_c66e9e67_24974cuda3std3__45__cpo5beginE,(_ZN39_INTERNAL_01c344aa_4_k_cu_c66e9e67_24974cuda3std3__441_GLOBAL__N__01c344aa_4_k_cu_c66e9e67_24976ignoreE - _ZN39_INTERNAL_01c344aa_4_k_cu_c66e9e67_24974cuda3std3__45__cpo5beginE)
_ZN39_INTERNAL_01c344aa_4_k_cu_c66e9e67_24974cuda3std3__45__cpo5beginE:
	.zero		1
	.type		_ZN39_INTERNAL_01c344aa_4_k_cu_c66e9e67_24974cuda3std3__441_GLOBAL__N__01c344aa_4_k_cu_c66e9e67_24976ignoreE,@object
	.size		_ZN39_INTERNAL_01c344aa_4_k_cu_c66e9e67_24974cuda3std3__441_GLOBAL__N__01c344aa_4_k_cu_c66e9e67_24976ignoreE,(_ZN39_INTERNAL_01c344aa_4_k_cu_c66e9e67_24974cute7productE - _ZN39_INTERNAL_01c344aa_4_k_cu_c66e9e67_24974cuda3std3__441_GLOBAL__N__01c344aa_4_k_cu_c66e9e67_24976ignoreE)
_ZN39_INTERNAL_01c344aa_4_k_cu_c66e9e67_24974cuda3std3__441_GLOBAL__N__01c344aa_4_k_cu_c66e9e67_24976ignoreE:
	.zero		1
	.type		_ZN39_INTERNAL_01c344aa_4_k_cu_c66e9e67_24974cute7productE,@object
	.size		_ZN39_INTERNAL_01c344aa_4_k_cu_c66e9e67_24974cute7productE,(_ZN39_INTERNAL_01c344aa_4_k_cu_c66e9e67_24974cuda3std3__45__cpo3endE - _ZN39_INTERNAL_01c344aa_4_k_cu_c66e9e67_24974cute7productE)
_ZN39_INTERNAL_01c344aa_4_k_cu_c66e9e67_24974cute7productE:
	.zero		1
	.type		_ZN39_INTERNAL_01c344aa_4_k_cu_c66e9e67_24974cuda3std3__45__cpo3endE,@object
	.size		_ZN39_INTERNAL_01c344aa_4_k_cu_c66e9e67_24974cuda3std3__45__cpo3endE,(_ZN39_INTERNAL_01c344aa_4_k_cu_c66e9e67_24974cuda3std3__419piecewise_constructE - _ZN39_INTERNAL_01c344aa_4_k_cu_c66e9e67_24974cuda3std3__45__cpo3endE)
_ZN39_INTERNAL_01c344aa_4_k_cu_c66e9e67_24974cuda3std3__45__cpo3endE:
	.zero		1
	.type		_ZN39_INTERNAL_01c344aa_4_k_cu_c66e9e67_24974cuda3std3__419piecewise_constructE,@object
	.size		_ZN39_INTERNAL_01c344aa_4_k_cu_c66e9e67_24974cuda3std3__419piecewise_constructE,(_ZN39_INTERNAL_01c344aa_4_k_cu_c66e9e67_24974cuda3std3__45__cpo4cendE - _ZN39_INTERNAL_01c344aa_4_k_cu_c66e9e67_24974cuda3std3__419piecewise_constructE)
_ZN39_INTERNAL_01c344aa_4_k_cu_c66e9e67_24974cuda3std3__419piecewise_constructE:
	.zero		1
	.type		_ZN39_INTERNAL_01c344aa_4_k_cu_c66e9e67_24974cuda3std3__45__cpo4cendE,@object
	.size		_ZN39_INTERNAL_01c344aa_4_k_cu_c66e9e67_24974cuda3std3__45__cpo4cendE,(_ZN39_INTERNAL_01c344aa_4_k_cu_c66e9e67_24974cuda3std6ranges3__45__cpo4swapE - _ZN39_INTERNAL_01c344aa_4_k_cu_c66e9e67_24974cuda3std3__45__cpo4cendE)
_ZN39_INTERNAL_01c344aa_4_k_cu_c66e9e67_24974cuda3std3__45__cpo4cendE:
	.zero		1
	.type		_ZN39_INTERNAL_01c344aa_4_k_cu_c66e9e67_24974cuda3std6ranges3__45__cpo4swapE,@object
	.size		_ZN39_INTERNAL_01c344aa_4_k_cu_c66e9e67_24974cuda3std6ranges3__45__cpo4swapE,(.L_7 - _ZN39_INTERNAL_01c344aa_4_k_cu_c66e9e67_24974cuda3std6ranges3__45__cpo4swapE)
_ZN39_INTERNAL_01c344aa_4_k_cu_c66e9e67_24974cuda3std6ranges3__45__cpo4swapE:
	.zero		1
.L_7:


//--------------------- .nv.constant0._ZN7cutlass13device_kernelINS_4conv6kernel13ConvUniversalINS1_16ConvProblemShapeILNS1_8OperatorE1ELi3EEENS1_10collective14CollectiveConvINS1_46MainloopSm90TmaGmmaWarpSpecializedImplicitGemmILS5_1ELi18ELi3EN4cute5tupleIJNSA_1CILi1EEESD_SD_EEENS1_36KernelImplicitTmaWarpSpecializedSm90ELi1EEENSB_IJNSC_ILi128EEENSC_ILi64EEENSB_IJNSC_ILi32EEEEEEEEENS_6half_tESM_NSA_8TiledMMAINSA_8MMA_AtomIJNSA_4SM904GMMA25MMA_64x64x16_F32F16F16_SSILNSQ_5MajorE0ELSS_1ELNSQ_7ScaleInE1ELST_1EEEEEENSA_6LayoutISE_NSB_IJNSC_ILi0EEESX_SX_EEEEENSB_IJNSA_10UnderscoreES10_S10_EEEEENS7_6detail26Sm90ImplicitGemmTileTraitsINSA_20SM90_TMA_LOAD_IM2COLENSA_14ComposedLayoutINSA_7SwizzleILi2ELi4ELi3EEENSA_18smem_ptr_flag_bitsILi16EEENSW_INSB_IJNSB_IJNSC_ILi8EEENSC_ILi16EEEEEENSB_IJSJ_SD_EEENSB_IJSD_NSC_ILi18EEEEEEEEENSB_IJNSB_IJSJ_NSC_ILi256EEEEEENSB_IJSD_SX_EEENSB_IJSX_NSC_ILi4096EEEEEEEEEEEEEvEENS14_INSA_13SM90_TMA_LOADENS16_INS17_ILi3ELi4ELi3EEES1A_NSW_INSB_IJNSB_IJSI_SD_EEENSB_IJS1B_NSC_ILi4EEEEEES1G_EEENSB_IJS1K_NSB_IJSI_NSC_ILi512EEEEEENSB_IJSX_NSC_ILi2048EEEEEEEEEEEEEvEEEENS_8epilogue10collective6detail29Sm90TmaWarpSpecializedAdapterINS27_15DefaultEpilogueISM_NSB_IJNSB_IJllllEEESD_SX_EEES2C_NS26_6thread17LinearCombinationISM_Li1EffLNS2D_9ScaleType4KindE0ELNS_15FloatRoundStyleE2ESM_EENS_4gemm15EpilogueDefaultEEEEEvvEEEEvNT_6ParamsE --------------------------
	.section	.nv.constant0._ZN7cutlass13device_kernelINS_4conv6kernel13ConvUniversalINS1_16ConvProblemShapeILNS1_8OperatorE1ELi3EEENS1_10collective14CollectiveConvINS1_46MainloopSm90TmaGmmaWarpSpecializedImplicitGemmILS5_1ELi18ELi3EN4cute5tupleIJNSA_1CILi1EEESD_SD_EEENS1_36KernelImplicitTmaWarpSpecializedSm90ELi1EEENSB_IJNSC_ILi128EEENSC_ILi64EEENSB_IJNSC_ILi32EEEEEEEEENS_6half_tESM_NSA_8TiledMMAINSA_8MMA_AtomIJNSA_4SM904GMMA25MMA_64x64x16_F32F16F16_SSILNSQ_5MajorE0ELSS_1ELNSQ_7ScaleInE1ELST_1EEEEEENSA_6LayoutISE_NSB_IJNSC_ILi0EEESX_SX_EEEEENSB_IJNSA_10UnderscoreES10_S10_EEEEENS7_6detail26Sm90ImplicitGemmTileTraitsINSA_20SM90_TMA_LOAD_IM2COLENSA_14ComposedLayoutINSA_7SwizzleILi2ELi4ELi3EEENSA_18smem_ptr_flag_bitsILi16EEENSW_INSB_IJNSB_IJNSC_ILi8EEENSC_ILi16EEEEEENSB_IJSJ_SD_EEENSB_IJSD_NSC_ILi18EEEEEEEEENSB_IJNSB_IJSJ_NSC_ILi256EEEEEENSB_IJSD_SX_EEENSB_IJSX_NSC_ILi4096EEEEEEEEEEEEEvEENS14_INSA_13SM90_TMA_LOADENS16_INS17_ILi3ELi4ELi3EEES1A_NSW_INSB_IJNSB_IJSI_SD_EEENSB_IJS1B_NSC_ILi4EEEEEES1G_EEENSB_IJS1K_NSB_IJSI_NSC_ILi512EEEEEENSB_IJSX_NSC_ILi2048EEEEEEEEEEEEEvEEEENS_8epilogue10collective6detail29Sm90TmaWarpSpecializedAdapterINS27_15DefaultEpilogueISM_NSB_IJNSB_IJllllEEESD_SX_EEES2C_NS26_6thread17LinearCombinationISM_Li1EffLNS2D_9ScaleType4KindE0ELNS_15FloatRoundStyleE2ESM_EENS_4gemm15EpilogueDefaultEEEEEvvEEEEvNT_6ParamsE,"a",@progbits
	.sectionflags	@""
	.align	4
.nv.constant0._ZN7cutlass13device_kernelINS_4conv6kernel13ConvUniversalINS1_16ConvProblemShapeILNS1_8OperatorE1ELi3EEENS1_10collective14CollectiveConvINS1_46MainloopSm90TmaGmmaWarpSpecializedImplicitGemmILS5_1ELi18ELi3EN4cute5tupleIJNSA_1CILi1EEESD_SD_EEENS1_36KernelImplicitTmaWarpSpecializedSm90ELi1EEENSB_IJNSC_ILi128EEENSC_ILi64EEENSB_IJNSC_ILi32EEEEEEEEENS_6half_tESM_NSA_8TiledMMAINSA_8MMA_AtomIJNSA_4SM904GMMA25MMA_64x64x16_F32F16F16_SSILNSQ_5MajorE0ELSS_1ELNSQ_7ScaleInE1ELST_1EEEEEENSA_6LayoutISE_NSB_IJNSC_ILi0EEESX_SX_EEEEENSB_IJNSA_10UnderscoreES10_S10_EEEEENS7_6detail26Sm90ImplicitGemmTileTraitsINSA_20SM90_TMA_LOAD_IM2COLENSA_14ComposedLayoutINSA_7SwizzleILi2ELi4ELi3EEENSA_18smem_ptr_flag_bitsILi16EEENSW_INSB_IJNSB_IJNSC_ILi8EEENSC_ILi16EEEEEENSB_IJSJ_SD_EEENSB_IJSD_NSC_ILi18EEEEEEEEENSB_IJNSB_IJSJ_NSC_ILi256EEEEEENSB_IJSD_SX_EEENSB_IJSX_NSC_ILi4096EEEEEEEEEEEEEvEENS14_INSA_13SM90_TMA_LOADENS16_INS17_ILi3ELi4ELi3EEES1A_NSW_INSB_IJNSB_IJSI_SD_EEENSB_IJS1B_NSC_ILi4EEEEEES1G_EEENSB_IJS1K_NSB_IJSI_NSC_ILi512EEEEEENSB_IJSX_NSC_ILi2048EEEEEEEEEEEEEvEEEENS_8epilogue10collective6detail29Sm90TmaWarpSpecializedAdapterINS27_15DefaultEpilogueISM_NSB_IJNSB_IJllllEEESD_SX_EEES2C_NS26_6thread17LinearCombinationISM_Li1EffLNS2D_9ScaleType4KindE0ELNS_15FloatRoundStyleE2ESM_EENS_4gemm15EpilogueDefaultEEEEEvvEEEEvNT_6ParamsE:
	.zero		1664


//--------------------- SYMBOLS --------------------------

	.type		.nv.reservedSmem.offset0,@object
	.size		.nv.reservedSmem.offset0,0x4
